//
// Generated by NVIDIA NVVM Compiler
//
// Compiler Build ID: CL-36424714
// Cuda compilation tools, release 13.0, V13.0.88
// Based on NVVM 20.0.0
//

.version 9.0
.target sm_100
.address_size 64

	// .globl	_Z10handleJobsPiS_S_S_i
.extern .func  (.param .b64 func_retval0) malloc
(
	.param .b64 malloc_param_0
)
;
.global .align 1 .b8 _ZN30_INTERNAL_370332d6_4_k_cu_main4cuda3std3__45__cpo5beginE[1];
.global .align 1 .b8 _ZN30_INTERNAL_370332d6_4_k_cu_main4cuda3std3__45__cpo3endE[1];
.global .align 1 .b8 _ZN30_INTERNAL_370332d6_4_k_cu_main4cuda3std3__45__cpo6cbeginE[1];
.global .align 1 .b8 _ZN30_INTERNAL_370332d6_4_k_cu_main4cuda3std3__45__cpo4cendE[1];
.global .align 1 .b8 _ZN30_INTERNAL_370332d6_4_k_cu_main4cuda3std3__45__cpo6rbeginE[1];
.global .align 1 .b8 _ZN30_INTERNAL_370332d6_4_k_cu_main4cuda3std3__45__cpo4rendE[1];
.global .align 1 .b8 _ZN30_INTERNAL_370332d6_4_k_cu_main4cuda3std3__45__cpo7crbeginE[1];
.global .align 1 .b8 _ZN30_INTERNAL_370332d6_4_k_cu_main4cuda3std3__45__cpo5crendE[1];
.global .align 1 .b8 _ZN30_INTERNAL_370332d6_4_k_cu_main4cuda3std3__432_GLOBAL__N__370332d6_4_k_cu_main6ignoreE[1];
.global .align 1 .b8 _ZN30_INTERNAL_370332d6_4_k_cu_main4cuda3std3__419piecewise_constructE[1];
.global .align 1 .b8 _ZN30_INTERNAL_370332d6_4_k_cu_main4cuda3std3__48in_placeE[1];
.global .align 1 .b8 _ZN30_INTERNAL_370332d6_4_k_cu_main4cuda3std3__420unreachable_sentinelE[1];
.global .align 1 .b8 _ZN30_INTERNAL_370332d6_4_k_cu_main4cuda3std3__47nulloptE[1];
.global .align 1 .b8 _ZN30_INTERNAL_370332d6_4_k_cu_main4cuda3std3__48unexpectE[1];
.global .align 1 .b8 _ZN30_INTERNAL_370332d6_4_k_cu_main4cuda3std6ranges3__45__cpo4swapE[1];
.global .align 1 .b8 _ZN30_INTERNAL_370332d6_4_k_cu_main4cuda3std6ranges3__45__cpo9iter_moveE[1];
.global .align 1 .b8 _ZN30_INTERNAL_370332d6_4_k_cu_main4cuda3std6ranges3__45__cpo5beginE[1];
.global .align 1 .b8 _ZN30_INTERNAL_370332d6_4_k_cu_main4cuda3std6ranges3__45__cpo3endE[1];
.global .align 1 .b8 _ZN30_INTERNAL_370332d6_4_k_cu_main4cuda3std6ranges3__45__cpo6cbeginE[1];
.global .align 1 .b8 _ZN30_INTERNAL_370332d6_4_k_cu_main4cuda3std6ranges3__45__cpo4cendE[1];
.global .align 1 .b8 _ZN30_INTERNAL_370332d6_4_k_cu_main4cuda3std6ranges3__45__cpo7advanceE[1];
.global .align 1 .b8 _ZN30_INTERNAL_370332d6_4_k_cu_main4cuda3std6ranges3__45__cpo9iter_swapE[1];
.global .align 1 .b8 _ZN30_INTERNAL_370332d6_4_k_cu_main4cuda3std6ranges3__45__cpo4nextE[1];
.global .align 1 .b8 _ZN30_INTERNAL_370332d6_4_k_cu_main4cuda3std6ranges3__45__cpo4prevE[1];
.global .align 1 .b8 _ZN30_INTERNAL_370332d6_4_k_cu_main4cuda3std6ranges3__45__cpo4dataE[1];
.global .align 1 .b8 _ZN30_INTERNAL_370332d6_4_k_cu_main4cuda3std6ranges3__45__cpo5cdataE[1];
.global .align 1 .b8 _ZN30_INTERNAL_370332d6_4_k_cu_main4cuda3std6ranges3__45__cpo4sizeE[1];
.global .align 1 .b8 _ZN30_INTERNAL_370332d6_4_k_cu_main4cuda3std6ranges3__45__cpo5ssizeE[1];
.global .align 1 .b8 _ZN30_INTERNAL_370332d6_4_k_cu_main4cuda3std6ranges3__45__cpo8distanceE[1];
.global .align 1 .b8 _ZN30_INTERNAL_370332d6_4_k_cu_main6thrust24THRUST_300001_SM_1000_NS8cuda_cub3parE[1];
.global .align 1 .b8 _ZN30_INTERNAL_370332d6_4_k_cu_main6thrust24THRUST_300001_SM_1000_NS8cuda_cub10par_nosyncE[1];
.global .align 1 .b8 _ZN30_INTERNAL_370332d6_4_k_cu_main6thrust24THRUST_300001_SM_1000_NS6system6detail10sequential3seqE[1];
.global .align 1 .b8 _ZN30_INTERNAL_370332d6_4_k_cu_main6thrust24THRUST_300001_SM_1000_NS6system3cpp3parE[1];
.global .align 1 .b8 _ZN30_INTERNAL_370332d6_4_k_cu_main6thrust24THRUST_300001_SM_1000_NS12placeholders2_1E[1];
.global .align 1 .b8 _ZN30_INTERNAL_370332d6_4_k_cu_main6thrust24THRUST_300001_SM_1000_NS12placeholders2_2E[1];
.global .align 1 .b8 _ZN30_INTERNAL_370332d6_4_k_cu_main6thrust24THRUST_300001_SM_1000_NS12placeholders2_3E[1];
.global .align 1 .b8 _ZN30_INTERNAL_370332d6_4_k_cu_main6thrust24THRUST_300001_SM_1000_NS12placeholders2_4E[1];
.global .align 1 .b8 _ZN30_INTERNAL_370332d6_4_k_cu_main6thrust24THRUST_300001_SM_1000_NS12placeholders2_5E[1];
.global .align 1 .b8 _ZN30_INTERNAL_370332d6_4_k_cu_main6thrust24THRUST_300001_SM_1000_NS12placeholders2_6E[1];
.global .align 1 .b8 _ZN30_INTERNAL_370332d6_4_k_cu_main6thrust24THRUST_300001_SM_1000_NS12placeholders2_7E[1];
.global .align 1 .b8 _ZN30_INTERNAL_370332d6_4_k_cu_main6thrust24THRUST_300001_SM_1000_NS12placeholders2_8E[1];
.global .align 1 .b8 _ZN30_INTERNAL_370332d6_4_k_cu_main6thrust24THRUST_300001_SM_1000_NS12placeholders2_9E[1];
.global .align 1 .b8 _ZN30_INTERNAL_370332d6_4_k_cu_main6thrust24THRUST_300001_SM_1000_NS12placeholders3_10E[1];
.global .align 1 .b8 _ZN30_INTERNAL_370332d6_4_k_cu_main6thrust24THRUST_300001_SM_1000_NS3seqE[1];
.global .align 1 .b8 _ZN30_INTERNAL_370332d6_4_k_cu_main6thrust24THRUST_300001_SM_1000_NS6deviceE[1];

.visible .entry _Z10handleJobsPiS_S_S_i(
	.param .u64 .ptr .align 1 _Z10handleJobsPiS_S_S_i_param_0,
	.param .u64 .ptr .align 1 _Z10handleJobsPiS_S_S_i_param_1,
	.param .u64 .ptr .align 1 _Z10handleJobsPiS_S_S_i_param_2,
	.param .u64 .ptr .align 1 _Z10handleJobsPiS_S_S_i_param_3,
	.param .u32 _Z10handleJobsPiS_S_S_i_param_4
)
{
	.reg .pred 	%p<9>;
	.reg .b32 	%r<73>;
	.reg .b64 	%rd<66>;

	ld.param.u64 	%rd6, [_Z10handleJobsPiS_S_S_i_param_0];
	ld.param.u64 	%rd7, [_Z10handleJobsPiS_S_S_i_param_1];
	ld.param.u64 	%rd8, [_Z10handleJobsPiS_S_S_i_param_2];
	ld.param.u64 	%rd9, [_Z10handleJobsPiS_S_S_i_param_3];
	ld.param.u32 	%r14, [_Z10handleJobsPiS_S_S_i_param_4];
	cvta.to.global.u64 	%rd10, %rd9;
	cvta.to.global.u64 	%rd11, %rd7;
	mov.u32 	%r15, %tid.x;
	{ // callseq 0, 0
	.param .b64 param0;
	st.param.b64 	[param0], 24;
	.param .b64 retval0;
	call.uni (retval0), 
	malloc, 
	(
	param0
	);
	ld.param.b64 	%rd12, [retval0];
	} // callseq 0
	mul.wide.u32 	%rd13, %r15, 4;
	add.s64 	%rd14, %rd11, %rd13;
	ld.global.u32 	%r16, [%rd14];
	mul.lo.s32 	%r17, %r14, %r15;
	mul.wide.s32 	%rd15, %r17, 4;
	add.s64 	%rd16, %rd6, %rd15;
	st.u64 	[%rd12+8], %rd16;
	mov.b32 	%r18, 0;
	st.v2.u32 	[%rd12], {%r18, %r16};
	st.u32 	[%rd12+16], %r14;
	{ // callseq 1, 0
	.param .b64 param0;
	st.param.b64 	[param0], 24;
	.param .b64 retval0;
	call.uni (retval0), 
	malloc, 
	(
	param0
	);
	ld.param.b64 	%rd17, [retval0];
	} // callseq 1
	add.s64 	%rd3, %rd10, %rd13;
	ld.global.u32 	%r72, [%rd3];
	add.s64 	%rd18, %rd8, %rd15;
	st.u64 	[%rd17+8], %rd18;
	st.v2.u32 	[%rd17], {%r18, %r72};
	st.u32 	[%rd17+16], %r14;
	ld.v2.u32 	{%r70, %r4}, [%rd12];
	setp.eq.s32 	%p1, %r70, %r4;
	@%p1 bra 	$L__BB0_14;
$L__BB0_1:
	ld.u32 	%r19, [%rd12+16];
	setp.le.s32 	%p2, %r70, %r19;
	@%p2 bra 	$L__BB0_3;
	ld.u32 	%r72, [%rd17+4];
	ld.u32 	%r20, [%rd17+16];
	setp.gt.s32 	%p3, %r72, %r20;
	@%p3 bra 	$L__BB0_14;
$L__BB0_3:
	ld.u64 	%rd4, [%rd12+8];
	mul.wide.s32 	%rd19, %r70, 4;
	add.s64 	%rd5, %rd4, %rd19;
	ld.u32 	%r22, [%rd5];
	add.s32 	%r23, %r70, %r22;
	add.s32 	%r24, %r23, 1;
	st.u32 	[%rd12], %r24;
	ld.u32 	%r21, [%rd5];
	setp.eq.s32 	%p4, %r21, 3;
	@%p4 bra 	$L__BB0_8;
	setp.eq.s32 	%p5, %r21, 2;
	@%p5 bra 	$L__BB0_7;
	setp.ne.s32 	%p6, %r21, 1;
	@%p6 bra 	$L__BB0_12;
	ld.u64 	%rd60, [%rd17+8];
	ld.u32 	%r63, [%rd17+4];
	add.s32 	%r64, %r63, 1;
	st.u32 	[%rd17+4], %r64;
	mul.wide.s32 	%rd61, %r63, 4;
	add.s64 	%rd62, %rd60, %rd61;
	mov.b32 	%r65, 1;
	st.u32 	[%rd62], %r65;
	ld.u64 	%rd63, [%rd17+8];
	ld.u32 	%r66, [%rd17+4];
	add.s32 	%r67, %r66, 1;
	st.u32 	[%rd17+4], %r67;
	mul.wide.s32 	%rd64, %r66, 4;
	add.s64 	%rd65, %rd63, %rd64;
	mov.b32 	%r68, 2;
	st.u32 	[%rd65], %r68;
	bra.uni 	$L__BB0_12;
$L__BB0_7:
	ld.u32 	%r47, [%rd5+4];
	shl.b32 	%r48, %r47, 1;
	ld.u32 	%r49, [%rd5+8];
	sub.s32 	%r50, %r48, %r49;
	mul.wide.s32 	%rd43, %r4, 4;
	add.s64 	%rd44, %rd4, %rd43;
	mov.b32 	%r51, 1;
	st.u32 	[%rd44], %r51;
	ld.u64 	%rd45, [%rd12+8];
	ld.u32 	%r52, [%rd12+4];
	mul.wide.s32 	%rd46, %r52, 4;
	add.s64 	%rd47, %rd45, %rd46;
	st.u32 	[%rd47+4], %r50;
	ld.u64 	%rd48, [%rd12+8];
	ld.u32 	%r53, [%rd12+4];
	mul.wide.s32 	%rd49, %r53, 4;
	add.s64 	%rd50, %rd48, %rd49;
	ld.u32 	%r54, [%rd50];
	add.s32 	%r55, %r53, %r54;
	add.s32 	%r56, %r55, 1;
	st.u32 	[%rd12+4], %r56;
	ld.u64 	%rd51, [%rd17+8];
	ld.u32 	%r57, [%rd17+4];
	mul.wide.s32 	%rd52, %r57, 4;
	add.s64 	%rd53, %rd51, %rd52;
	st.u32 	[%rd53], %r51;
	ld.u64 	%rd54, [%rd17+8];
	ld.u32 	%r58, [%rd17+4];
	mul.wide.s32 	%rd55, %r58, 4;
	add.s64 	%rd56, %rd54, %rd55;
	st.u32 	[%rd56+4], %r50;
	ld.u64 	%rd57, [%rd17+8];
	ld.u32 	%r59, [%rd17+4];
	mul.wide.s32 	%rd58, %r59, 4;
	add.s64 	%rd59, %rd57, %rd58;
	ld.u32 	%r60, [%rd59];
	add.s32 	%r61, %r59, %r60;
	add.s32 	%r62, %r61, 1;
	st.u32 	[%rd17+4], %r62;
	bra.uni 	$L__BB0_12;
$L__BB0_8:
	ld.u32 	%r25, [%rd5+12];
	and.b32  	%r26, %r25, 1;
	setp.eq.b32 	%p7, %r26, 1;
	@%p7 bra 	$L__BB0_10;
	ld.u32 	%r29, [%rd5+8];
	ld.u32 	%r30, [%rd5+4];
	add.s32 	%r71, %r30, %r29;
	bra.uni 	$L__BB0_11;
$L__BB0_10:
	ld.u32 	%r27, [%rd5+8];
	ld.u32 	%r28, [%rd5+4];
	sub.s32 	%r71, %r27, %r28;
$L__BB0_11:
	mul.wide.s32 	%rd20, %r4, 4;
	add.s64 	%rd21, %rd4, %rd20;
	mov.b32 	%r31, 2;
	st.u32 	[%rd21], %r31;
	ld.u64 	%rd22, [%rd12+8];
	ld.u32 	%r32, [%rd12+4];
	mul.wide.s32 	%rd23, %r32, 4;
	add.s64 	%rd24, %rd22, %rd23;
	st.u32 	[%rd24+4], %r71;
	ld.u32 	%r33, [%rd5+12];
	ld.u64 	%rd25, [%rd12+8];
	ld.u32 	%r34, [%rd12+4];
	mul.wide.s32 	%rd26, %r34, 4;
	add.s64 	%rd27, %rd25, %rd26;
	st.u32 	[%rd27+8], %r33;
	ld.u64 	%rd28, [%rd12+8];
	ld.u32 	%r35, [%rd12+4];
	mul.wide.s32 	%rd29, %r35, 4;
	add.s64 	%rd30, %rd28, %rd29;
	ld.u32 	%r36, [%rd30];
	add.s32 	%r37, %r35, %r36;
	add.s32 	%r38, %r37, 1;
	st.u32 	[%rd12+4], %r38;
	ld.u64 	%rd31, [%rd17+8];
	ld.u32 	%r39, [%rd17+4];
	mul.wide.s32 	%rd32, %r39, 4;
	add.s64 	%rd33, %rd31, %rd32;
	st.u32 	[%rd33], %r31;
	ld.u64 	%rd34, [%rd17+8];
	ld.u32 	%r40, [%rd17+4];
	mul.wide.s32 	%rd35, %r40, 4;
	add.s64 	%rd36, %rd34, %rd35;
	st.u32 	[%rd36+4], %r71;
	ld.u32 	%r41, [%rd5+12];
	ld.u64 	%rd37, [%rd17+8];
	ld.u32 	%r42, [%rd17+4];
	mul.wide.s32 	%rd38, %r42, 4;
	add.s64 	%rd39, %rd37, %rd38;
	st.u32 	[%rd39+8], %r41;
	ld.u64 	%rd40, [%rd17+8];
	ld.u32 	%r43, [%rd17+4];
	mul.wide.s32 	%rd41, %r43, 4;
	add.s64 	%rd42, %rd40, %rd41;
	ld.u32 	%r44, [%rd42];
	add.s32 	%r45, %r43, %r44;
	add.s32 	%r46, %r45, 1;
	st.u32 	[%rd17+4], %r46;
$L__BB0_12:
	ld.v2.u32 	{%r70, %r4}, [%rd12];
	setp.ne.s32 	%p8, %r70, %r4;
	@%p8 bra 	$L__BB0_1;
	ld.u32 	%r72, [%rd17+4];
$L__BB0_14:
	st.global.u32 	[%rd3], %r72;
	ret;

}
	// .globl	_Z7comparePiS_S_i
.visible .entry _Z7comparePiS_S_i(
	.param .u64 .ptr .align 1 _Z7comparePiS_S_i_param_0,
	.param .u64 .ptr .align 1 _Z7comparePiS_S_i_param_1,
	.param .u64 .ptr .align 1 _Z7comparePiS_S_i_param_2,
	.param .u32 _Z7comparePiS_S_i_param_3
)
{
	.reg .pred 	%p<3>;
	.reg .b32 	%r<7>;
	.reg .b64 	%rd<13>;

	ld.param.u64 	%rd2, [_Z7comparePiS_S_i_param_0];
	ld.param.u64 	%rd3, [_Z7comparePiS_S_i_param_1];
	ld.param.u64 	%rd4, [_Z7comparePiS_S_i_param_2];
	ld.param.u32 	%r2, [_Z7comparePiS_S_i_param_3];
	cvta.to.global.u64 	%rd1, %rd4;
	mov.u32 	%r1, %tid.x;
	setp.ge.s32 	%p1, %r1, %r2;
	@%p1 bra 	$L__BB1_2;
	cvta.to.global.u64 	%rd7, %rd2;
	cvta.to.global.u64 	%rd8, %rd3;
	mul.wide.u32 	%rd9, %r1, 4;
	add.s64 	%rd10, %rd7, %rd9;
	ld.global.u32 	%r4, [%rd10];
	add.s64 	%rd11, %rd8, %rd9;
	ld.global.u32 	%r5, [%rd11];
	setp.eq.s32 	%p2, %r4, %r5;
	selp.u32 	%r6, 1, 0, %p2;
	add.s64 	%rd12, %rd1, %rd9;
	st.global.u32 	[%rd12], %r6;
	bra.uni 	$L__BB1_3;
$L__BB1_2:
	mul.wide.u32 	%rd5, %r1, 4;
	add.s64 	%rd6, %rd1, %rd5;
	mov.b32 	%r3, 0;
	st.global.u32 	[%rd6], %r3;
$L__BB1_3:
	ret;

}
	// .globl	_ZN3cub18CUB_300001_SM_10006detail11EmptyKernelIvEEvv
.visible .entry _ZN3cub18CUB_300001_SM_10006detail11EmptyKernelIvEEvv()
{


	ret;

}


// ===== COMPILED SASS (sm_100) =====

	.target	sm_100

	.elftype	@"ET_EXEC"


//--------------------- .note.nv.tkinfo           --------------------------
	.section	.note.nv.tkinfo,"",@"SHT_NOTE"
	.sectionflags	@"SHF_NOTE_NV_TKINFO"
	.tkinfo
        /*0018*/ 	.word	0x00000002
        /*0030*/ 	.string	""
        /*0030*/ 	.string	"ptxas"
        /*0030*/ 	.string	"Cuda compilation tools, release 13.0, V13.0.88"
        /*0030*/ 	.string	"Build cuda_13.0.r13.0/compiler.36424714_0"
        /*0030*/ 	.string	"-arch sm_100 -m 64 "



//--------------------- .note.nv.cuinfo           --------------------------
	.section	.note.nv.cuinfo,"",@"SHT_NOTE"
	.sectionflags	@"SHF_NOTE_NV_CUINFO"
        /*0018*/ 	.short	0x0002
        /*001a*/ 	.short	0x0064
        /*001c*/ 	.short	0x0082
	.zero		2


//--------------------- .nv.info                  --------------------------
	.section	.nv.info,"",@"SHT_CUDA_INFO"
	.align	4


	//----- nvinfo : EIATTR_REGCOUNT
	.align		4
        /*0000*/ 	.byte	0x04, 0x2f
        /*0002*/ 	.short	(.L_46 - .L_45)
	.align		4
.L_45:
        /*0004*/ 	.word	index@(_Z10handleJobsPiS_S_S_i)
        /*0008*/ 	.word	0x00000018


	//----- nvinfo : EIATTR_FRAME_SIZE
	.align		4
.L_46:
        /*000c*/ 	.byte	0x04, 0x11
        /*000e*/ 	.short	(.L_48 - .L_47)
	.align		4
.L_47:
        /*0010*/ 	.word	index@(_Z10handleJobsPiS_S_S_i)
        /*0014*/ 	.word	0x00000000


	//----- nvinfo : EIATTR_REGCOUNT
	.align		4
.L_48:
        /*0018*/ 	.byte	0x04, 0x2f
        /*001a*/ 	.short	(.L_50 - .L_49)
	.align		4
.L_49:
        /*001c*/ 	.word	index@(_Z7comparePiS_S_i)
        /*0020*/ 	.word	0x0000000c


	//----- nvinfo : EIATTR_FRAME_SIZE
	.align		4
.L_50:
        /*0024*/ 	.byte	0x04, 0x11
        /*0026*/ 	.short	(.L_52 - .L_51)
	.align		4
.L_51:
        /*0028*/ 	.word	index@(_Z7comparePiS_S_i)
        /*002c*/ 	.word	0x00000000


	//----- nvinfo : EIATTR_REGCOUNT
	.align		4
.L_52:
        /*0030*/ 	.byte	0x04, 0x2f
        /*0032*/ 	.short	(.L_54 - .L_53)
	.align		4
.L_53:
        /*0034*/ 	.word	index@(_ZN3cub18CUB_300001_SM_10006detail11EmptyKernelIvEEvv)
        /*0038*/ 	.word	0x00000004


	//----- nvinfo : EIATTR_FRAME_SIZE
	.align		4
.L_54:
        /*003c*/ 	.byte	0x04, 0x11
        /*003e*/ 	.short	(.L_56 - .L_55)
	.align		4
.L_55:
        /*0040*/ 	.word	index@(_ZN3cub18CUB_300001_SM_10006detail11EmptyKernelIvEEvv)
        /*0044*/ 	.word	0x00000000


	//----- nvinfo : EIATTR_MIN_STACK_SIZE
	.align		4
.L_56:
        /*0048*/ 	.byte	0x04, 0x12
        /*004a*/ 	.short	(.L_58 - .L_57)
	.align		4
.L_57:
        /*004c*/ 	.word	index@(_ZN3cub18CUB_300001_SM_10006detail11EmptyKernelIvEEvv)
        /*0050*/ 	.word	0x00000000


	//----- nvinfo : EIATTR_MIN_STACK_SIZE
	.align		4
.L_58:
        /*0054*/ 	.byte	0x04, 0x12
        /*0056*/ 	.short	(.L_60 - .L_59)
	.align		4
.L_59:
        /*0058*/ 	.word	index@(_Z7comparePiS_S_i)
        /*005c*/ 	.word	0x00000000


	//----- nvinfo : EIATTR_MIN_STACK_SIZE
	.align		4
.L_60:
        /*0060*/ 	.byte	0x04, 0x12
        /*0062*/ 	.short	(.L_62 - .L_61)
	.align		4
.L_61:
        /*0064*/ 	.word	index@(_Z10handleJobsPiS_S_S_i)
        /*0068*/ 	.word	0x00000000
.L_62:


//--------------------- .nv.compat                --------------------------
	.section	.nv.compat,"",@"SHT_CUDA_COMPAT_INFO"
	.align	4
        /*0000*/ 	.byte	0x02, 0x09, 0x00, 0x00, 0x02, 0x02, 0x01, 0x00, 0x02, 0x05, 0x05, 0x00, 0x03, 0x07, 0x01, 0x01
        /*0010*/ 	.byte	0x02, 0x03, 0x00, 0x00, 0x02, 0x06, 0x01, 0x00, 0x04, 0x0b, 0x08, 0x00, 0x09, 0x00, 0x00, 0x00
        /*0020*/ 	.byte	0x00, 0x00, 0x00, 0x00


//--------------------- .nv.info._ZN3cub18CUB_300001_SM_10006detail11EmptyKernelIvEEvv --------------------------
	.section	.nv.info._ZN3cub18CUB_300001_SM_10006detail11EmptyKernelIvEEvv,"",@"SHT_CUDA_INFO"
	.sectionflags	@""
	.align	4


	//----- nvinfo : EIATTR_CUDA_API_VERSION
	.align		4
        /*0000*/ 	.byte	0x04, 0x37
        /*0002*/ 	.short	(.L_64 - .L_63)
.L_63:
        /*0004*/ 	.word	0x00000082


	//----- nvinfo : EIATTR_SPARSE_MMA_MASK
	.align		4
.L_64:
        /*0008*/ 	.byte	0x03, 0x50
        /*000a*/ 	.short	0x0000


	//----- nvinfo : EIATTR_MAXREG_COUNT
	.align		4
        /*000c*/ 	.byte	0x03, 0x1b
        /*000e*/ 	.short	0x00ff


	//----- nvinfo : EIATTR_MERCURY_ISA_VERSION
	.align		4
        /*0010*/ 	.byte	0x03, 0x5f
        /*0012*/ 	.short	0x0101


	//----- nvinfo : EIATTR_VRC_CTA_INIT_COUNT
	.align		4
        /*0014*/ 	.byte	0x02, 0x4a
	.zero		1
	.zero		1


	//----- nvinfo : EIATTR_EXIT_INSTR_OFFSETS
	.align		4
        /*0018*/ 	.byte	0x04, 0x1c
        /*001a*/ 	.short	(.L_66 - .L_65)


	//   ....[0]....
.L_65:
        /*001c*/ 	.word	0x00000010


	//----- nvinfo : EIATTR_SW_WAR
	.align		4
.L_66:
        /*0020*/ 	.byte	0x04, 0x36
        /*0022*/ 	.short	(.L_68 - .L_67)
.L_67:
        /*0024*/ 	.word	0x00000008
.L_68:


//--------------------- .nv.info._Z7comparePiS_S_i --------------------------
	.section	.nv.info._Z7comparePiS_S_i,"",@"SHT_CUDA_INFO"
	.sectionflags	@""
	.align	4


	//----- nvinfo : EIATTR_CUDA_API_VERSION
	.align		4
        /*0000*/ 	.byte	0x04, 0x37
        /*0002*/ 	.short	(.L_70 - .L_69)
.L_69:
        /*0004*/ 	.word	0x00000082


	//----- nvinfo : EIATTR_KPARAM_INFO
	.align		4
.L_70:
        /*0008*/ 	.byte	0x04, 0x17
        /*000a*/ 	.short	(.L_72 - .L_71)
.L_71:
        /*000c*/ 	.word	0x00000000
        /*0010*/ 	.short	0x0003
        /*0012*/ 	.short	0x0018
        /*0014*/ 	.byte	0x00, 0xf0, 0x11, 0x00


	//----- nvinfo : EIATTR_KPARAM_INFO
	.align		4
.L_72:
        /*0018*/ 	.byte	0x04, 0x17
        /*001a*/ 	.short	(.L_74 - .L_73)
.L_73:
        /*001c*/ 	.word	0x00000000
        /*0020*/ 	.short	0x0002
        /*0022*/ 	.short	0x0010
        /*0024*/ 	.byte	0x00, 0xf5, 0x21, 0x00


	//----- nvinfo : EIATTR_KPARAM_INFO
	.align		4
.L_74:
        /*0028*/ 	.byte	0x04, 0x17
        /*002a*/ 	.short	(.L_76 - .L_75)
.L_75:
        /*002c*/ 	.word	0x00000000
        /*0030*/ 	.short	0x0001
        /*0032*/ 	.short	0x0008
        /*0034*/ 	.byte	0x00, 0xf5, 0x21, 0x00


	//----- nvinfo : EIATTR_KPARAM_INFO
	.align		4
.L_76:
        /*0038*/ 	.byte	0x04, 0x17
        /*003a*/ 	.short	(.L_78 - .L_77)
.L_77:
        /*003c*/ 	.word	0x00000000
        /*0040*/ 	.short	0x0000
        /*0042*/ 	.short	0x0000
        /*0044*/ 	.byte	0x00, 0xf5, 0x21, 0x00


	//----- nvinfo : EIATTR_SPARSE_MMA_MASK
	.align		4
.L_78:
        /*0048*/ 	.byte	0x03, 0x50
        /*004a*/ 	.short	0x0000


	//----- nvinfo : EIATTR_MAXREG_COUNT
	.align		4
        /*004c*/ 	.byte	0x03, 0x1b
        /*004e*/ 	.short	0x00ff


	//----- nvinfo : EIATTR_MERCURY_ISA_VERSION
	.align		4
        /*0050*/ 	.byte	0x03, 0x5f
        /*0052*/ 	.short	0x0101


	//----- nvinfo : EIATTR_VRC_CTA_INIT_COUNT
	.align		4
        /*0054*/ 	.byte	0x02, 0x4a
	.zero		1
	.zero		1


	//----- nvinfo : EIATTR_EXIT_INSTR_OFFSETS
	.align		4
        /*0058*/ 	.byte	0x04, 0x1c
        /*005a*/ 	.short	(.L_80 - .L_79)


	//   ....[0]....
.L_79:
        /*005c*/ 	.word	0x00000110


	//   ....[1]....
        /*0060*/ 	.word	0x00000150


	//----- nvinfo : EIATTR_CRS_STACK_SIZE
	.align		4
.L_80:
        /*0064*/ 	.byte	0x04, 0x1e
        /*0066*/ 	.short	(.L_82 - .L_81)
.L_81:
        /*0068*/ 	.word	0x00000000


	//----- nvinfo : EIATTR_CBANK_PARAM_SIZE
	.align		4
.L_82:
        /*006c*/ 	.byte	0x03, 0x19
        /*006e*/ 	.short	0x001c


	//----- nvinfo : EIATTR_PARAM_CBANK
	.align		4
        /*0070*/ 	.byte	0x04, 0x0a
        /*0072*/ 	.short	(.L_84 - .L_83)
	.align		4
.L_83:
        /*0074*/ 	.word	index@(.nv.constant0._Z7comparePiS_S_i)
        /*0078*/ 	.short	0x0380
        /*007a*/ 	.short	0x001c


	//----- nvinfo : EIATTR_SW_WAR
	.align		4
.L_84:
        /*007c*/ 	.byte	0x04, 0x36
        /*007e*/ 	.short	(.L_86 - .L_85)
.L_85:
        /*0080*/ 	.word	0x00000008
.L_86:


//--------------------- .nv.info._Z10handleJobsPiS_S_S_i --------------------------
	.section	.nv.info._Z10handleJobsPiS_S_S_i,"",@"SHT_CUDA_INFO"
	.sectionflags	@""
	.align	4


	//----- nvinfo : EIATTR_CUDA_API_VERSION
	.align		4
        /*0000*/ 	.byte	0x04, 0x37
        /*0002*/ 	.short	(.L_88 - .L_87)
.L_87:
        /*0004*/ 	.word	0x00000082


	//----- nvinfo : EIATTR_KPARAM_INFO
	.align		4
.L_88:
        /*0008*/ 	.byte	0x04, 0x17
        /*000a*/ 	.short	(.L_90 - .L_89)
.L_89:
        /*000c*/ 	.word	0x00000000
        /*0010*/ 	.short	0x0004
        /*0012*/ 	.short	0x0020
        /*0014*/ 	.byte	0x00, 0xf0, 0x11, 0x00


	//----- nvinfo : EIATTR_KPARAM_INFO
	.align		4
.L_90:
        /*0018*/ 	.byte	0x04, 0x17
        /*001a*/ 	.short	(.L_92 - .L_91)
.L_91:
        /*001c*/ 	.word	0x00000000
        /*0020*/ 	.short	0x0003
        /*0022*/ 	.short	0x0018
        /*0024*/ 	.byte	0x00, 0xf5, 0x21, 0x00


	//----- nvinfo : EIATTR_KPARAM_INFO
	.align		4
.L_92:
        /*0028*/ 	.byte	0x04, 0x17
        /*002a*/ 	.short	(.L_94 - .L_93)
.L_93:
        /*002c*/ 	.word	0x00000000
        /*0030*/ 	.short	0x0002
        /*0032*/ 	.short	0x0010
        /*0034*/ 	.byte	0x00, 0xf5, 0x21, 0x00


	//----- nvinfo : EIATTR_KPARAM_INFO
	.align		4
.L_94:
        /*0038*/ 	.byte	0x04, 0x17
        /*003a*/ 	.short	(.L_96 - .L_95)
.L_95:
        /*003c*/ 	.word	0x00000000
        /*0040*/ 	.short	0x0001
        /*0042*/ 	.short	0x0008
        /*0044*/ 	.byte	0x00, 0xf5, 0x21, 0x00


	//----- nvinfo : EIATTR_KPARAM_INFO
	.align		4
.L_96:
        /*0048*/ 	.byte	0x04, 0x17
        /*004a*/ 	.short	(.L_98 - .L_97)
.L_97:
        /*004c*/ 	.word	0x00000000
        /*0050*/ 	.short	0x0000
        /*0052*/ 	.short	0x0000
        /*0054*/ 	.byte	0x00, 0xf5, 0x21, 0x00


	//----- nvinfo : EIATTR_SPARSE_MMA_MASK
	.align		4
.L_98:
        /*0058*/ 	.byte	0x03, 0x50
        /*005a*/ 	.short	0x0000


	//----- nvinfo : EIATTR_MAXREG_COUNT
	.align		4
        /*005c*/ 	.byte	0x03, 0x1b
        /*005e*/ 	.short	0x00ff


	//----- nvinfo : EIATTR_EXTERNS
	.align		4
        /*0060*/ 	.byte	0x04, 0x0f
        /*0062*/ 	.short	(.L_100 - .L_99)


	//   ....[0]....
	.align		4
.L_99:
        /*0064*/ 	.word	index@(malloc)


	//----- nvinfo : EIATTR_MERCURY_ISA_VERSION
	.align		4
.L_100:
        /*0068*/ 	.byte	0x03, 0x5f
        /*006a*/ 	.short	0x0101


	//----- nvinfo : EIATTR_VRC_CTA_INIT_COUNT
	.align		4
        /*006c*/ 	.byte	0x02, 0x4a
	.zero		1
	.zero		1


	//----- nvinfo : EIATTR_SYSCALL_OFFSETS
	.align		4
        /*0070*/ 	.byte	0x04, 0x46
        /*0072*/ 	.short	(.L_102 - .L_101)


	//   ....[0]....
.L_101:
        /*0074*/ 	.word	0x00000080


	//   ....[1]....
        /*0078*/ 	.word	0x000001a0


	//----- nvinfo : EIATTR_EXIT_INSTR_OFFSETS
	.align		4
.L_102:
        /*007c*/ 	.byte	0x04, 0x1c
        /*007e*/ 	.short	(.L_104 - .L_103)


	//   ....[0]....
.L_103:
        /*0080*/ 	.word	0x00000a40


	//----- nvinfo : EIATTR_CRS_STACK_SIZE
	.align		4
.L_104:
        /*0084*/ 	.byte	0x04, 0x1e
        /*0086*/ 	.short	(.L_106 - .L_105)
.L_105:
        /*0088*/ 	.word	0x00000000


	//----- nvinfo : EIATTR_CBANK_PARAM_SIZE
	.align		4
.L_106:
        /*008c*/ 	.byte	0x03, 0x19
        /*008e*/ 	.short	0x0024


	//----- nvinfo : EIATTR_PARAM_CBANK
	.align		4
        /*0090*/ 	.byte	0x04, 0x0a
        /*0092*/ 	.short	(.L_108 - .L_107)
	.align		4
.L_107:
        /*0094*/ 	.word	index@(.nv.constant0._Z10handleJobsPiS_S_S_i)
        /*0098*/ 	.short	0x0380
        /*009a*/ 	.short	0x0024


	//----- nvinfo : EIATTR_SW_WAR
	.align		4
.L_108:
        /*009c*/ 	.byte	0x04, 0x36
        /*009e*/ 	.short	(.L_110 - .L_109)
.L_109:
        /*00a0*/ 	.word	0x00000008
.L_110:


//--------------------- .nv.callgraph             --------------------------
	.section	.nv.callgraph,"",@"SHT_CUDA_CALLGRAPH"
	.align	4
	.sectionentsize	8
	.align		4
        /*0000*/ 	.word	0x00000000
	.align		4
        /*0004*/ 	.word	0xffffffff
	.align		4
        /*0008*/ 	.word	index@(_Z10handleJobsPiS_S_S_i)
	.align		4
        /*000c*/ 	.word	index@(malloc)
	.align		4
        /*0010*/ 	.word	0x00000000
	.align		4
        /*0014*/ 	.word	0xfffffffe
	.align		4
        /*0018*/ 	.word	0x00000000
	.align		4
        /*001c*/ 	.word	0xfffffffd
	.align		4
        /*0020*/ 	.word	0x00000000
	.align		4
        /*0024*/ 	.word	0xfffffffc


//--------------------- .nv.constant4             --------------------------
	.section	.nv.constant4,"a",@progbits
	.align	8
	.align		8
.nv.constant4:
        /*0000*/ 	.dword	_ZN30_INTERNAL_370332d6_4_k_cu_main4cuda3std3__45__cpo5beginE
	.align		8
        /*0008*/ 	.dword	_ZN30_INTERNAL_370332d6_4_k_cu_main4cuda3std3__45__cpo3endE
	.align		8
        /*0010*/ 	.dword	_ZN30_INTERNAL_370332d6_4_k_cu_main4cuda3std3__45__cpo6cbeginE
	.align		8
        /*0018*/ 	.dword	_ZN30_INTERNAL_370332d6_4_k_cu_main4cuda3std3__45__cpo4cendE
	.align		8
        /*0020*/ 	.dword	_ZN30_INTERNAL_370332d6_4_k_cu_main4cuda3std3__45__cpo6rbeginE
	.align		8
        /*0028*/ 	.dword	_ZN30_INTERNAL_370332d6_4_k_cu_main4cuda3std3__45__cpo4rendE
	.align		8
        /*0030*/ 	.dword	_ZN30_INTERNAL_370332d6_4_k_cu_main4cuda3std3__45__cpo7crbeginE
	.align		8
        /*0038*/ 	.dword	_ZN30_INTERNAL_370332d6_4_k_cu_main4cuda3std3__45__cpo5crendE
	.align		8
        /*0040*/ 	.dword	_ZN30_INTERNAL_370332d6_4_k_cu_main4cuda3std3__432_GLOBAL__N__370332d6_4_k_cu_main6ignoreE
	.align		8
        /*0048*/ 	.dword	_ZN30_INTERNAL_370332d6_4_k_cu_main4cuda3std3__419piecewise_constructE
	.align		8
        /*0050*/ 	.dword	_ZN30_INTERNAL_370332d6_4_k_cu_main4cuda3std3__48in_placeE
	.align		8
        /*0058*/ 	.dword	_ZN30_INTERNAL_370332d6_4_k_cu_main4cuda3std3__420unreachable_sentinelE
	.align		8
        /*0060*/ 	.dword	_ZN30_INTERNAL_370332d6_4_k_cu_main4cuda3std3__47nulloptE
	.align		8
        /*0068*/ 	.dword	_ZN30_INTERNAL_370332d6_4_k_cu_main4cuda3std3__48unexpectE
	.align		8
        /*0070*/ 	.dword	_ZN30_INTERNAL_370332d6_4_k_cu_main4cuda3std6ranges3__45__cpo4swapE
	.align		8
        /*0078*/ 	.dword	_ZN30_INTERNAL_370332d6_4_k_cu_main4cuda3std6ranges3__45__cpo9iter_moveE
	.align		8
        /*0080*/ 	.dword	_ZN30_INTERNAL_370332d6_4_k_cu_main4cuda3std6ranges3__45__cpo5beginE
	.align		8
        /*0088*/ 	.dword	_ZN30_INTERNAL_370332d6_4_k_cu_main4cuda3std6ranges3__45__cpo3endE
	.align		8
        /*0090*/ 	.dword	_ZN30_INTERNAL_370332d6_4_k_cu_main4cuda3std6ranges3__45__cpo6cbeginE
	.align		8
        /*0098*/ 	.dword	_ZN30_INTERNAL_370332d6_4_k_cu_main4cuda3std6ranges3__45__cpo4cendE
	.align		8
        /*00a0*/ 	.dword	_ZN30_INTERNAL_370332d6_4_k_cu_main4cuda3std6ranges3__45__cpo7advanceE
	.align		8
        /*00a8*/ 	.dword	_ZN30_INTERNAL_370332d6_4_k_cu_main4cuda3std6ranges3__45__cpo9iter_swapE
	.align		8
        /*00b0*/ 	.dword	_ZN30_INTERNAL_370332d6_4_k_cu_main4cuda3std6ranges3__45__cpo4nextE
	.align		8
        /*00b8*/ 	.dword	_ZN30_INTERNAL_370332d6_4_k_cu_main4cuda3std6ranges3__45__cpo4prevE
	.align		8
        /*00c0*/ 	.dword	_ZN30_INTERNAL_370332d6_4_k_cu_main4cuda3std6ranges3__45__cpo4dataE
	.align		8
        /*00c8*/ 	.dword	_ZN30_INTERNAL_370332d6_4_k_cu_main4cuda3std6ranges3__45__cpo5cdataE
	.align		8
        /*00d0*/ 	.dword	_ZN30_INTERNAL_370332d6_4_k_cu_main4cuda3std6ranges3__45__cpo4sizeE
	.align		8
        /*00d8*/ 	.dword	_ZN30_INTERNAL_370332d6_4_k_cu_main4cuda3std6ranges3__45__cpo5ssizeE
	.align		8
        /*00e0*/ 	.dword	_ZN30_INTERNAL_370332d6_4_k_cu_main4cuda3std6ranges3__45__cpo8distanceE
	.align		8
        /*00e8*/ 	.dword	_ZN30_INTERNAL_370332d6_4_k_cu_main6thrust24THRUST_300001_SM_1000_NS8cuda_cub3parE
	.align		8
        /*00f0*/ 	.dword	_ZN30_INTERNAL_370332d6_4_k_cu_main6thrust24THRUST_300001_SM_1000_NS8cuda_cub10par_nosyncE
	.align		8
        /*00f8*/ 	.dword	_ZN30_INTERNAL_370332d6_4_k_cu_main6thrust24THRUST_300001_SM_1000_NS6system6detail10sequential3seqE
	.align		8
        /*0100*/ 	.dword	_ZN30_INTERNAL_370332d6_4_k_cu_main6thrust24THRUST_300001_SM_1000_NS6system3cpp3parE
	.align		8
        /*0108*/ 	.dword	_ZN30_INTERNAL_370332d6_4_k_cu_main6thrust24THRUST_300001_SM_1000_NS12placeholders2_1E
	.align		8
        /*0110*/ 	.dword	_ZN30_INTERNAL_370332d6_4_k_cu_main6thrust24THRUST_300001_SM_1000_NS12placeholders2_2E
	.align		8
        /*0118*/ 	.dword	_ZN30_INTERNAL_370332d6_4_k_cu_main6thrust24THRUST_300001_SM_1000_NS12placeholders2_3E
	.align		8
        /*0120*/ 	.dword	_ZN30_INTERNAL_370332d6_4_k_cu_main6thrust24THRUST_300001_SM_1000_NS12placeholders2_4E
	.align		8
        /*0128*/ 	.dword	_ZN30_INTERNAL_370332d6_4_k_cu_main6thrust24THRUST_300001_SM_1000_NS12placeholders2_5E
	.align		8
        /*0130*/ 	.dword	_ZN30_INTERNAL_370332d6_4_k_cu_main6thrust24THRUST_300001_SM_1000_NS12placeholders2_6E
	.align		8
        /*0138*/ 	.dword	_ZN30_INTERNAL_370332d6_4_k_cu_main6thrust24THRUST_300001_SM_1000_NS12placeholders2_7E
	.align		8
        /*0140*/ 	.dword	_ZN30_INTERNAL_370332d6_4_k_cu_main6thrust24THRUST_300001_SM_1000_NS12placeholders2_8E
	.align		8
        /*0148*/ 	.dword	_ZN30_INTERNAL_370332d6_4_k_cu_main6thrust24THRUST_300001_SM_1000_NS12placeholders2_9E
	.align		8
        /*0150*/ 	.dword	_ZN30_INTERNAL_370332d6_4_k_cu_main6thrust24THRUST_300001_SM_1000_NS12placeholders3_10E
	.align		8
        /*0158*/ 	.dword	_ZN30_INTERNAL_370332d6_4_k_cu_main6thrust24THRUST_300001_SM_1000_NS3seqE
	.align		8
        /*0160*/ 	.dword	_ZN30_INTERNAL_370332d6_4_k_cu_main6thrust24THRUST_300001_SM_1000_NS6deviceE
	.align		8
        /*0168*/ 	.dword	malloc


//--------------------- .text._ZN3cub18CUB_300001_SM_10006detail11EmptyKernelIvEEvv --------------------------
	.section	.text._ZN3cub18CUB_300001_SM_10006detail11EmptyKernelIvEEvv,"ax",@progbits
	.align	128
        .global         _ZN3cub18CUB_300001_SM_10006detail11EmptyKernelIvEEvv
        .type           _ZN3cub18CUB_300001_SM_10006detail11EmptyKernelIvEEvv,@function
        .size           _ZN3cub18CUB_300001_SM_10006detail11EmptyKernelIvEEvv,(.L_x_16 - _ZN3cub18CUB_300001_SM_10006detail11EmptyKernelIvEEvv)
        .other          _ZN3cub18CUB_300001_SM_10006detail11EmptyKernelIvEEvv,@"STO_CUDA_ENTRY STV_DEFAULT"
_ZN3cub18CUB_300001_SM_10006detail11EmptyKernelIvEEvv:
.text._ZN3cub18CUB_300001_SM_10006detail11EmptyKernelIvEEvv:
[----:B------:R-:W-:Y:S01]  /*0000*/  LDC R1, c[0x0][0x37c] ;  /* 0x0000df00ff017b82 */ /* 0x000fe20000000800 */
[----:B------:R-:W-:Y:S05]  /*0010*/  EXIT ;  /* 0x000000000000794d */ /* 0x000fea0003800000 */
.L_x_0:
[----:B------:R-:W-:-:S00]  /*0020*/  BRA `(.L_x_0) ;  /* 0xfffffffc00fc7947 */ /* 0x000fc0000383ffff */
[----:B------:R-:W-:-:S00]  /*0030*/  NOP ;  /* 0x0000000000007918 */ /* 0x000fc00000000000 */
        /* <DEDUP_REMOVED lines=12> */
.L_x_16:


//--------------------- .text._Z7comparePiS_S_i   --------------------------
	.section	.text._Z7comparePiS_S_i,"ax",@progbits
	.align	128
        .global         _Z7comparePiS_S_i
        .type           _Z7comparePiS_S_i,@function
        .size           _Z7comparePiS_S_i,(.L_x_17 - _Z7comparePiS_S_i)
        .other          _Z7comparePiS_S_i,@"STO_CUDA_ENTRY STV_DEFAULT"
_Z7comparePiS_S_i:
.text._Z7comparePiS_S_i:
[----:B------:R-:W-:Y:S01]  /*0000*/  LDC R1, c[0x0][0x37c] ;  /* 0x0000df00ff017b82 */ /* 0x000fe20000000800 */
[----:B------:R-:W0:Y:S01]  /*0010*/  S2R R9, SR_TID.X ;  /* 0x0000000000097919 */ /* 0x000e220000002100 */
[----:B------:R-:W0:Y:S02]  /*0020*/  LDCU UR4, c[0x0][0x398] ;  /* 0x00007300ff0477ac */ /* 0x000e240008000800 */
[----:B0-----:R-:W-:Y:S01]  /*0030*/  ISETP.GE.AND P0, PT, R9, UR4, PT ;  /* 0x0000000409007c0c */ /* 0x001fe2000bf06270 */
[----:B------:R-:W0:-:S12]  /*0040*/  LDCU.64 UR4, c[0x0][0x358] ;  /* 0x00006b00ff0477ac */ /* 0x000e180008000a00 */
[----:B------:R-:W-:Y:S05]  /*0050*/  @P0 BRA `(.L_x_1) ;  /* 0x0000000000300947 */ /* 0x000fea0003800000 */
[----:B------:R-:W1:Y:S08]  /*0060*/  LDC.64 R2, c[0x0][0x380] ;  /* 0x0000e000ff027b82 */ /* 0x000e700000000a00 */
[----:B------:R-:W2:Y:S08]  /*0070*/  LDC.64 R4, c[0x0][0x388] ;  /* 0x0000e200ff047b82 */ /* 0x000eb00000000a00 */
[----:B------:R-:W3:Y:S01]  /*0080*/  LDC.64 R6, c[0x0][0x390] ;  /* 0x0000e400ff067b82 */ /* 0x000ee20000000a00 */
[----:B-1----:R-:W-:-:S06]  /*0090*/  IMAD.WIDE.U32 R2, R9, 0x4, R2 ;  /* 0x0000000409027825 */ /* 0x002fcc00078e0002 */
[----:B0-----:R-:W4:Y:S01]  /*00a0*/  LDG.E R2, desc[UR4][R2.64] ;  /* 0x0000000402027981 */ /* 0x001f22000c1e1900 */
[----:B--2---:R-:W-:-:S06]  /*00b0*/  IMAD.WIDE.U32 R4, R9, 0x4, R4 ;  /* 0x0000000409047825 */ /* 0x004fcc00078e0004 */
[----:B------:R-:W4:Y:S01]  /*00c0*/  LDG.E R5, desc[UR4][R4.64] ;  /* 0x0000000404057981 */ /* 0x000f22000c1e1900 */
[----:B---3--:R-:W-:Y:S01]  /*00d0*/  IMAD.WIDE.U32 R6, R9, 0x4, R6 ;  /* 0x0000000409067825 */ /* 0x008fe200078e0006 */
[----:B----4-:R-:W-:-:S04]  /*00e0*/  ISETP.NE.AND P0, PT, R2, R5, PT ;  /* 0x000000050200720c */ /* 0x010fc80003f05270 */
[----:B------:R-:W-:-:S05]  /*00f0*/  SEL R9, RZ, 0x1, P0 ;  /* 0x00000001ff097807 */ /* 0x000fca0000000000 */
[----:B------:R-:W-:Y:S01]  /*0100*/  STG.E desc[UR4][R6.64], R9 ;  /* 0x0000000906007986 */ /* 0x000fe2000c101904 */
[----:B------:R-:W-:Y:S05]  /*0110*/  EXIT ;  /* 0x000000000000794d */ /* 0x000fea0003800000 */
.L_x_1:
[----:B------:R-:W1:Y:S02]  /*0120*/  LDC.64 R2, c[0x0][0x390] ;  /* 0x0000e400ff027b82 */ /* 0x000e640000000a00 */
[----:B-1----:R-:W-:-:S05]  /*0130*/  IMAD.WIDE.U32 R2, R9, 0x4, R2 ;  /* 0x0000000409027825 */ /* 0x002fca00078e0002 */
[----:B0-----:R-:W-:Y:S01]  /*0140*/  STG.E desc[UR4][R2.64], RZ ;  /* 0x000000ff02007986 */ /* 0x001fe2000c101904 */
[----:B------:R-:W-:Y:S05]  /*0150*/  EXIT ;  /* 0x000000000000794d */ /* 0x000fea0003800000 */
.L_x_2:
        /* <DEDUP_REMOVED lines=10> */
.L_x_17:


//--------------------- .text._Z10handleJobsPiS_S_S_i --------------------------
	.section	.text._Z10handleJobsPiS_S_S_i,"ax",@progbits
	.align	128
        .global         _Z10handleJobsPiS_S_S_i
        .type           _Z10handleJobsPiS_S_S_i,@function
        .size           _Z10handleJobsPiS_S_S_i,(.L_x_18 - _Z10handleJobsPiS_S_S_i)
        .other          _Z10handleJobsPiS_S_S_i,@"STO_CUDA_ENTRY STV_DEFAULT"
_Z10handleJobsPiS_S_S_i:
.text._Z10handleJobsPiS_S_S_i:
[----:B------:R-:W0:Y:S01]  /*0000*/  LDC R1, c[0x0][0x37c] ;  /* 0x0000df00ff017b82 */ /* 0x000e220000000800 */
[----:B------:R-:W-:Y:S01]  /*0010*/  MOV R2, 0x168 ;  /* 0x0000016800027802 */ /* 0x000fe20000000f00 */
[----:B------:R-:W1:Y:S01]  /*0020*/  S2R R18, SR_TID.X ;  /* 0x0000000000127919 */ /* 0x000e620000002100 */
[----:B------:R-:W-:Y:S02]  /*0030*/  HFMA2 R4, -RZ, RZ, 0, 1.430511474609375e-06 ;  /* 0x00000018ff047431 */ /* 0x000fe400000001ff */
[----:B------:R-:W-:-:S03]  /*0040*/  IMAD.MOV.U32 R5, RZ, RZ, RZ ;  /* 0x000000ffff057224 */ /* 0x000fc600078e00ff */
[----:B------:R2:W3:Y:S01]  /*0050*/  LDC.64 R6, c[0x4][R2] ;  /* 0x0100000002067b82 */ /* 0x0004e20000000a00 */
[----:B------:R-:W4:Y:S03]  /*0060*/  LDCU.64 UR36, c[0x0][0x358] ;  /* 0x00006b00ff2477ac */ /* 0x000f260008000a00 */
[----:B------:R-:W-:-:S07]  /*0070*/  LEPC R20, `(.L_x_3) ;  /* 0x000000001014794e */ /* 0x000fce0000000000 */
[----:B01234-:R-:W-:Y:S05]  /*0080*/  CALL.ABS.NOINC R6 ;  /* 0x0000000006007343 */ /* 0x01ffea0003c00000 */
.L_x_3:
[----:B------:R-:W0:Y:S08]  /*0090*/  LDC.64 R12, c[0x0][0x388] ;  /* 0x0000e200ff0c7b82 */ /* 0x000e300000000a00 */
[----:B------:R-:W1:Y:S08]  /*00a0*/  LDC R3, c[0x0][0x3a0] ;  /* 0x0000e800ff037b82 */ /* 0x000e700000000800 */
[----:B------:R-:W2:Y:S01]  /*00b0*/  LDC.64 R6, c[0x0][0x380] ;  /* 0x0000e000ff067b82 */ /* 0x000ea20000000a00 */
[----:B0-----:R-:W-:-:S05]  /*00c0*/  IMAD.WIDE.U32 R12, R18, 0x4, R12 ;  /* 0x00000004120c7825 */ /* 0x001fca00078e000c */
[----:B------:R-:W3:Y:S01]  /*00d0*/  LDG.E R11, desc[UR36][R12.64] ;  /* 0x000000240c0b7981 */ /* 0x000ee2000c1e1900 */
[----:B------:R-:W-:Y:S01]  /*00e0*/  MOV R10, RZ ;  /* 0x000000ff000a7202 */ /* 0x000fe20000000f00 */
[----:B------:R-:W-:Y:S01]  /*00f0*/  IMAD.MOV.U32 R16, RZ, RZ, R4 ;  /* 0x000000ffff107224 */ /* 0x000fe200078e0004 */
[----:B------:R-:W-:Y:S01]  /*0100*/  MOV R17, R5 ;  /* 0x0000000500117202 */ /* 0x000fe20000000f00 */
[----:B-1----:R-:W-:Y:S01]  /*0110*/  IMAD R19, R18, R3, RZ ;  /* 0x0000000312137224 */ /* 0x002fe200078e02ff */
[----:B------:R0:W1:Y:S01]  /*0120*/  LDC.64 R8, c[0x4][R2] ;  /* 0x0100000002087b82 */ /* 0x0000620000000a00 */
[----:B------:R-:W-:Y:S02]  /*0130*/  HFMA2 R5, -RZ, RZ, 0, 0 ;  /* 0x00000000ff057431 */ /* 0x000fe400000001ff */
[----:B------:R-:W-:Y:S01]  /*0140*/  IMAD.MOV.U32 R4, RZ, RZ, 0x18 ;  /* 0x00000018ff047424 */ /* 0x000fe200078e00ff */
[----:B------:R0:W-:Y:S01]  /*0150*/  ST.E desc[UR36][R16.64+0x10], R3 ;  /* 0x0000100310007985 */ /* 0x0001e2000c101924 */
[----:B--2---:R-:W-:-:S05]  /*0160*/  IMAD.WIDE R6, R19, 0x4, R6 ;  /* 0x0000000413067825 */ /* 0x004fca00078e0206 */
[----:B------:R0:W-:Y:S04]  /*0170*/  ST.E.64 desc[UR36][R16.64+0x8], R6 ;  /* 0x0000080610007985 */ /* 0x0001e8000c101b24 */
[----:B-1-3--:R0:W-:Y:S02]  /*0180*/  ST.E.64 desc[UR36][R16.64], R10 ;  /* 0x0000000a10007985 */ /* 0x00a1e4000c101b24 */
[----:B------:R-:W-:-:S07]  /*0190*/  LEPC R20, `(.L_x_4) ;  /* 0x000000001014794e */ /* 0x000fce0000000000 */
[----:B0-----:R-:W-:Y:S05]  /*01a0*/  CALL.ABS.NOINC R8 ;  /* 0x0000000008007343 */ /* 0x001fea0003c00000 */
.L_x_4:
[----:B------:R-:W0:Y:S08]  /*01b0*/  LDC.64 R2, c[0x0][0x398] ;  /* 0x0000e600ff027b82 */ /* 0x000e300000000a00 */
[----:B------:R-:W1:Y:S08]  /*01c0*/  LDC.64 R6, c[0x0][0x390] ;  /* 0x0000e400ff067b82 */ /* 0x000e700000000a00 */
[----:B------:R-:W2:Y:S01]  /*01d0*/  LDC R11, c[0x0][0x3a0] ;  /* 0x0000e800ff0b7b82 */ /* 0x000ea20000000800 */
[----:B0-----:R-:W-:-:S05]  /*01e0*/  IMAD.WIDE.U32 R2, R18, 0x4, R2 ;  /* 0x0000000412027825 */ /* 0x001fca00078e0002 */
[----:B------:R-:W3:Y:S01]  /*01f0*/  LDG.E R13, desc[UR36][R2.64] ;  /* 0x00000024020d7981 */ /* 0x000ee2000c1e1900 */
[----:B------:R-:W-:Y:S01]  /*0200*/  MOV R12, RZ ;  /* 0x000000ff000c7202 */ /* 0x000fe20000000f00 */
[----:B-1----:R-:W-:-:S05]  /*0210*/  IMAD.WIDE R6, R19, 0x4, R6 ;  /* 0x0000000413067825 */ /* 0x002fca00078e0206 */
[----:B------:R0:W-:Y:S04]  /*0220*/  ST.E.64 desc[UR36][R4.64+0x8], R6 ;  /* 0x0000080604007985 */ /* 0x0001e8000c101b24 */
[----:B--2---:R0:W-:Y:S04]  /*0230*/  ST.E desc[UR36][R4.64+0x10], R11 ;  /* 0x0000100b04007985 */ /* 0x0041e8000c101924 */
[----:B---3--:R0:W-:Y:S04]  /*0240*/  ST.E.64 desc[UR36][R4.64], R12 ;  /* 0x0000000c04007985 */ /* 0x0081e8000c101b24 */
[----:B------:R-:W2:Y:S01]  /*0250*/  LD.E.64 R8, desc[UR36][R16.64] ;  /* 0x0000002410087980 */ /* 0x000ea2000c101b00 */
[----:B------:R-:W-:Y:S01]  /*0260*/  BSSY.RECONVERGENT B1, `(.L_x_5) ;  /* 0x000007c000017945 */ /* 0x000fe20003800200 */
[----:B--2---:R-:W-:-:S13]  /*0270*/  ISETP.NE.AND P0, PT, R8, R9, PT ;  /* 0x000000090800720c */ /* 0x004fda0003f05270 */
[----:B0-----:R-:W-:Y:S05]  /*0280*/  @!P0 BRA `(.L_x_6) ;  /* 0x0000000400e48947 */ /* 0x001fea0003800000 */
[----:B------:R-:W-:Y:S01]  /*0290*/  BSSY.RELIABLE B0, `(.L_x_7) ;  /* 0x0000077000007945 */ /* 0x000fe20003800100 */
.L_x_14:
[----:B--2---:R-:W2:Y:S01]  /*02a0*/  LD.E R7, desc[UR36][R16.64+0x10] ;  /* 0x0000102410077980 */ /* 0x004ea2000c101900 */
[----:B------:R-:W-:Y:S01]  /*02b0*/  BSSY.RELIABLE B2, `(.L_x_8) ;  /* 0x0000009000027945 */ /* 0x000fe20003800100 */
[----:B--2---:R-:W-:-:S13]  /*02c0*/  ISETP.GT.AND P0, PT, R8, R7, PT ;  /* 0x000000070800720c */ /* 0x004fda0003f04270 */
[----:B------:R-:W-:Y:S05]  /*02d0*/  @!P0 BRA `(.L_x_9) ;  /* 0x0000000000188947 */ /* 0x000fea0003800000 */
[----:B------:R-:W2:Y:S04]  /*02e0*/  LD.E R0, desc[UR36][R4.64+0x10] ;  /* 0x0000102404007980 */ /* 0x000ea8000c101900 */
[----:B------:R-:W2:Y:S02]  /*02f0*/  LD.E R13, desc[UR36][R4.64+0x4] ;  /* 0x00000424040d7980 */ /* 0x000ea4000c101900 */
[----:B--2---:R-:W-:-:S13]  /*0300*/  ISETP.GT.AND P0, PT, R13, R0, PT ;  /* 0x000000000d00720c */ /* 0x004fda0003f04270 */
[----:B------:R-:W-:Y:S05]  /*0310*/  @P0 BREAK.RELIABLE B2 ;  /* 0x0000000000020942 */ /* 0x000fea0003800100 */
[----:B------:R-:W-:Y:S05]  /*0320*/  @P0 BREAK.RELIABLE B0 ;  /* 0x0000000000000942 */ /* 0x000fea0003800100 */
[----:B------:R-:W-:Y:S05]  /*0330*/  @P0 BRA `(.L_x_6) ;  /* 0x0000000400b80947 */ /* 0x000fea0003800000 */
.L_x_9:
[----:B------:R-:W-:Y:S05]  /*0340*/  BSYNC.RELIABLE B2 ;  /* 0x0000000000027941 */ /* 0x000fea0003800100 */
.L_x_8:
[----:B------:R-:W2:Y:S02]  /*0350*/  LD.E.64 R10, desc[UR36][R16.64+0x8] ;  /* 0x00000824100a7980 */ /* 0x000ea4000c101b00 */
[----:B--2---:R-:W-:-:S05]  /*0360*/  IMAD.WIDE R6, R8, 0x4, R10 ;  /* 0x0000000408067825 */ /* 0x004fca00078e020a */
[----:B------:R-:W2:Y:S02]  /*0370*/  LD.E R13, desc[UR36][R6.64] ;  /* 0x00000024060d7980 */ /* 0x000ea4000c101900 */
[----:B--2---:R-:W-:-:S05]  /*0380*/  IADD3 R13, PT, PT, R8, 0x1, R13 ;  /* 0x00000001080d7810 */ /* 0x004fca0007ffe00d */
[----:B------:R0:W-:Y:S04]  /*0390*/  ST.E desc[UR36][R16.64], R13 ;  /* 0x0000000d10007985 */ /* 0x0001e8000c101924 */
[----:B------:R-:W2:Y:S01]  /*03a0*/  LD.E R0, desc[UR36][R6.64] ;  /* 0x0000002406007980 */ /* 0x000ea2000c101900 */
[----:B------:R-:W-:Y:S01]  /*03b0*/  BSSY.RECONVERGENT B2, `(.L_x_10) ;  /* 0x0000061000027945 */ /* 0x000fe20003800200 */
[----:B--2---:R-:W-:-:S13]  /*03c0*/  ISETP.NE.AND P0, PT, R0, 0x3, PT ;  /* 0x000000030000780c */ /* 0x004fda0003f05270 */
[----:B0-----:R-:W-:Y:S05]  /*03d0*/  @!P0 BRA `(.L_x_11) ;  /* 0x0000000000c88947 */ /* 0x001fea0003800000 */
[----:B------:R-:W-:-:S13]  /*03e0*/  ISETP.NE.AND P0, PT, R0, 0x2, PT ;  /* 0x000000020000780c */ /* 0x000fda0003f05270 */
[----:B------:R-:W-:Y:S05]  /*03f0*/  @!P0 BRA `(.L_x_12) ;  /* 0x0000000000448947 */ /* 0x000fea0003800000 */
[----:B------:R-:W-:-:S13]  /*0400*/  ISETP.NE.AND P0, PT, R0, 0x1, PT ;  /* 0x000000010000780c */ /* 0x000fda0003f05270 */
[----:B------:R-:W-:Y:S05]  /*0410*/  @P0 BRA `(.L_x_13) ;  /* 0x0000000400680947 */ /* 0x000fea0003800000 */
[----:B------:R-:W2:Y:S04]  /*0420*/  LD.E R9, desc[UR36][R4.64+0x4] ;  /* 0x0000042404097980 */ /* 0x000ea8000c101900 */
[----:B------:R-:W3:Y:S01]  /*0430*/  LD.E.64 R6, desc[UR36][R4.64+0x8] ;  /* 0x0000082404067980 */ /* 0x000ee2000c101b00 */
[----:B------:R-:W-:Y:S01]  /*0440*/  IMAD.MOV.U32 R19, RZ, RZ, 0x1 ;  /* 0x00000001ff137424 */ /* 0x000fe200078e00ff */
[C---:B--2---:R-:W-:Y:S01]  /*0450*/  IADD3 R11, PT, PT, R9.reuse, 0x1, RZ ;  /* 0x00000001090b7810 */ /* 0x044fe20007ffe0ff */
[----:B---3--:R-:W-:-:S04]  /*0460*/  IMAD.WIDE R6, R9, 0x4, R6 ;  /* 0x0000000409067825 */ /* 0x008fc800078e0206 */
[----:B------:R0:W-:Y:S04]  /*0470*/  ST.E desc[UR36][R4.64+0x4], R11 ;  /* 0x0000040b04007985 */ /* 0x0001e8000c101924 */
[----:B------:R0:W-:Y:S04]  /*0480*/  ST.E desc[UR36][R6.64], R19 ;  /* 0x0000001306007985 */ /* 0x0001e8000c101924 */
[----:B------:R-:W2:Y:S04]  /*0490*/  LD.E R13, desc[UR36][R4.64+0x4] ;  /* 0x00000424040d7980 */ /* 0x000ea8000c101900 */
[----:B------:R-:W3:Y:S01]  /*04a0*/  LD.E.64 R8, desc[UR36][R4.64+0x8] ;  /* 0x0000082404087980 */ /* 0x000ee2000c101b00 */
[----:B------:R-:W-:-:S02]  /*04b0*/  HFMA2 R21, -RZ, RZ, 0, 1.1920928955078125e-07 ;  /* 0x00000002ff157431 */ /* 0x000fc400000001ff */
[C---:B--2---:R-:W-:Y:S02]  /*04c0*/  VIADD R15, R13.reuse, 0x1 ;  /* 0x000000010d0f7836 */ /* 0x044fe40000000000 */
[----:B---3--:R-:W-:-:S03]  /*04d0*/  IMAD.WIDE R8, R13, 0x4, R8 ;  /* 0x000000040d087825 */ /* 0x008fc600078e0208 */
[----:B------:R0:W-:Y:S04]  /*04e0*/  ST.E desc[UR36][R4.64+0x4], R15 ;  /* 0x0000040f04007985 */ /* 0x0001e8000c101924 */
[----:B------:R0:W-:Y:S01]  /*04f0*/  ST.E desc[UR36][R8.64], R21 ;  /* 0x0000001508007985 */ /* 0x0001e2000c101924 */
[----:B------:R-:W-:Y:S05]  /*0500*/  BRA `(.L_x_13) ;  /* 0x00000004002c7947 */ /* 0x000fea0003800000 */
.L_x_12:
[----:B------:R-:W-:Y:S01]  /*0510*/  IMAD.WIDE R10, R9, 0x4, R10 ;  /* 0x00000004090a7825 */ /* 0x000fe200078e020a */
[----:B------:R-:W-:Y:S01]  /*0520*/  MOV R0, 0x1 ;  /* 0x0000000100007802 */ /* 0x000fe20000000f00 */
[----:B------:R-:W2:Y:S04]  /*0530*/  LD.E R8, desc[UR36][R6.64+0x4] ;  /* 0x0000042406087980 */ /* 0x000ea8000c101900 */
[----:B------:R-:W2:Y:S04]  /*0540*/  LD.E R9, desc[UR36][R6.64+0x8] ;  /* 0x0000082406097980 */ /* 0x000ea8000c101900 */
[----:B------:R0:W-:Y:S04]  /*0550*/  ST.E desc[UR36][R10.64], R0 ;  /* 0x000000000a007985 */ /* 0x0001e8000c101924 */
[----:B------:R-:W3:Y:S04]  /*0560*/  LD.E R15, desc[UR36][R16.64+0x4] ;  /* 0x00000424100f7980 */ /* 0x000ee8000c101900 */
[----:B------:R-:W3:Y:S01]  /*0570*/  LD.E.64 R12, desc[UR36][R16.64+0x8] ;  /* 0x00000824100c7980 */ /* 0x000ee2000c101b00 */
[----:B--2---:R-:W-:Y:S01]  /*0580*/  LEA R8, R8, -R9, 0x1 ;  /* 0x8000000908087211 */ /* 0x004fe200078e08ff */
[----:B---3--:R-:W-:-:S05]  /*0590*/  IMAD.WIDE R12, R15, 0x4, R12 ;  /* 0x000000040f0c7825 */ /* 0x008fca00078e020c */
[----:B------:R1:W-:Y:S04]  /*05a0*/  ST.E desc[UR36][R12.64+0x4], R8 ;  /* 0x000004080c007985 */ /* 0x0003e8000c101924 */
[----:B------:R-:W2:Y:S04]  /*05b0*/  LD.E R9, desc[UR36][R16.64+0x4] ;  /* 0x0000042410097980 */ /* 0x000ea8000c101900 */
[----:B------:R-:W2:Y:S02]  /*05c0*/  LD.E.64 R14, desc[UR36][R16.64+0x8] ;  /* 0x00000824100e7980 */ /* 0x000ea4000c101b00 */
[----:B--2---:R-:W-:-:S06]  /*05d0*/  IMAD.WIDE R14, R9, 0x4, R14 ;  /* 0x00000004090e7825 */ /* 0x004fcc00078e020e */
[----:B------:R-:W2:Y:S02]  /*05e0*/  LD.E R14, desc[UR36][R14.64] ;  /* 0x000000240e0e7980 */ /* 0x000ea4000c101900 */
[----:B--2---:R-:W-:-:S05]  /*05f0*/  IADD3 R9, PT, PT, R9, 0x1, R14 ;  /* 0x0000000109097810 */ /* 0x004fca0007ffe00e */
[----:B------:R3:W-:Y:S04]  /*0600*/  ST.E desc[UR36][R16.64+0x4], R9 ;  /* 0x0000040910007985 */ /* 0x0007e8000c101924 */
[----:B0-----:R-:W2:Y:S04]  /*0610*/  LD.E R11, desc[UR36][R4.64+0x4] ;  /* 0x00000424040b7980 */ /* 0x001ea8000c101900 */
[----:B------:R-:W2:Y:S02]  /*0620*/  LD.E.64 R6, desc[UR36][R4.64+0x8] ;  /* 0x0000082404067980 */ /* 0x000ea4000c101b00 */
[----:B--2---:R-:W-:-:S05]  /*0630*/  IMAD.WIDE R6, R11, 0x4, R6 ;  /* 0x000000040b067825 */ /* 0x004fca00078e0206 */
[----:B------:R3:W-:Y:S04]  /*0640*/  ST.E desc[UR36][R6.64], R0 ;  /* 0x0000000006007985 */ /* 0x0007e8000c101924 */
[----:B-1----:R-:W2:Y:S04]  /*0650*/  LD.E R13, desc[UR36][R4.64+0x4] ;  /* 0x00000424040d7980 */ /* 0x002ea8000c101900 */
[----:B------:R-:W2:Y:S02]  /*0660*/  LD.E.64 R10, desc[UR36][R4.64+0x8] ;  /* 0x00000824040a7980 */ /* 0x000ea4000c101b00 */
[----:B--2---:R-:W-:-:S05]  /*0670*/  IMAD.WIDE R10, R13, 0x4, R10 ;  /* 0x000000040d0a7825 */ /* 0x004fca00078e020a */
[----:B------:R3:W-:Y:S04]  /*0680*/  ST.E desc[UR36][R10.64+0x4], R8 ;  /* 0x000004080a007985 */ /* 0x0007e8000c101924 */
[----:B------:R-:W2:Y:S04]  /*0690*/  LD.E R15, desc[UR36][R4.64+0x4] ;  /* 0x00000424040f7980 */ /* 0x000ea8000c101900 */
[----:B------:R-:W2:Y:S02]  /*06a0*/  LD.E.64 R12, desc[UR36][R4.64+0x8] ;  /* 0x00000824040c7980 */ /* 0x000ea4000c101b00 */
[----:B--2---:R-:W-:-:S06]  /*06b0*/  IMAD.WIDE R12, R15, 0x4, R12 ;  /* 0x000000040f0c7825 */ /* 0x004fcc00078e020c */
[----:B------:R-:W2:Y:S02]  /*06c0*/  LD.E R12, desc[UR36][R12.64] ;  /* 0x000000240c0c7980 */ /* 0x000ea4000c101900 */
[----:B--2---:R-:W-:-:S05]  /*06d0*/  IADD3 R15, PT, PT, R15, 0x1, R12 ;  /* 0x000000010f0f7810 */ /* 0x004fca0007ffe00c */
[----:B------:R3:W-:Y:S01]  /*06e0*/  ST.E desc[UR36][R4.64+0x4], R15 ;  /* 0x0000040f04007985 */ /* 0x0007e2000c101924 */
[----:B------:R-:W-:Y:S05]  /*06f0*/  BRA `(.L_x_13) ;  /* 0x0000000000b07947 */ /* 0x000fea0003800000 */
.L_x_11:
[----:B------:R-:W2:Y:S01]  /*0700*/  LD.E R0, desc[UR36][R6.64+0xc] ;  /* 0x00000c2406007980 */ /* 0x000ea2000c101900 */
[----:B------:R-:W-:-:S03]  /*0710*/  IMAD.WIDE R14, R9, 0x4, R10 ;  /* 0x00000004090e7825 */ /* 0x000fc600078e020a */
[----:B------:R-:W3:Y:S01]  /*0720*/  LD.E R9, desc[UR36][R6.64+0x8] ;  /* 0x0000082406097980 */ /* 0x000ee2000c101900 */
[----:B------:R-:W-:-:S03]  /*0730*/  IMAD.MOV.U32 R8, RZ, RZ, 0x2 ;  /* 0x00000002ff087424 */ /* 0x000fc600078e00ff */
[----:B------:R-:W3:Y:S04]  /*0740*/  LD.E R12, desc[UR36][R6.64+0x4] ;  /* 0x00000424060c7980 */ /* 0x000ee8000c101900 */
[----:B------:R0:W-:Y:S04]  /*0750*/  ST.E desc[UR36][R14.64], R8 ;  /* 0x000000080e007985 */ /* 0x0001e8000c101924 */
[----:B------:R-:W4:Y:S04]  /*0760*/  LD.E R13, desc[UR36][R16.64+0x4] ;  /* 0x00000424100d7980 */ /* 0x000f28000c101900 */
[----:B------:R-:W4:Y:S01]  /*0770*/  LD.E.64 R10, desc[UR36][R16.64+0x8] ;  /* 0x00000824100a7980 */ /* 0x000f22000c101b00 */
[----:B--2---:R-:W-:-:S04]  /*0780*/  LOP3.LUT R0, R0, 0x1, RZ, 0xc0, !PT ;  /* 0x0000000100007812 */ /* 0x004fc800078ec0ff */
[----:B------:R-:W-:-:S13]  /*0790*/  ISETP.NE.U32.AND P0, PT, R0, 0x1, PT ;  /* 0x000000010000780c */ /* 0x000fda0003f05070 */
[CC--:B---3--:R-:W-:Y:S02]  /*07a0*/  @P0 IADD3 R0, PT, PT, R9.reuse, R12.reuse, RZ ;  /* 0x0000000c09000210 */ /* 0x0c8fe40007ffe0ff */
[----:B------:R-:W-:Y:S01]  /*07b0*/  @!P0 IADD3 R0, PT, PT, R9, -R12, RZ ;  /* 0x8000000c09008210 */ /* 0x000fe20007ffe0ff */
[----:B----4-:R-:W-:-:S05]  /*07c0*/  IMAD.WIDE R10, R13, 0x4, R10 ;  /* 0x000000040d0a7825 */ /* 0x010fca00078e020a */
[----:B------:R1:W-:Y:S04]  /*07d0*/  ST.E desc[UR36][R10.64+0x4], R0 ;  /* 0x000004000a007985 */ /* 0x0003e8000c101924 */
[----:B------:R-:W2:Y:S04]  /*07e0*/  LD.E R19, desc[UR36][R16.64+0x4] ;  /* 0x0000042410137980 */ /* 0x000ea8000c101900 */
[----:B------:R-:W2:Y:S04]  /*07f0*/  LD.E.64 R12, desc[UR36][R16.64+0x8] ;  /* 0x00000824100c7980 */ /* 0x000ea8000c101b00 */
[----:B------:R-:W3:Y:S01]  /*0800*/  LD.E R9, desc[UR36][R6.64+0xc] ;  /* 0x00000c2406097980 */ /* 0x000ee2000c101900 */
[----:B--2---:R-:W-:-:S05]  /*0810*/  IMAD.WIDE R12, R19, 0x4, R12 ;  /* 0x00000004130c7825 */ /* 0x004fca00078e020c */
[----:B---3--:R2:W-:Y:S04]  /*0820*/  ST.E desc[UR36][R12.64+0x8], R9 ;  /* 0x000008090c007985 */ /* 0x0085e8000c101924 */
[----:B------:R-:W3:Y:S04]  /*0830*/  LD.E R19, desc[UR36][R16.64+0x4] ;  /* 0x0000042410137980 */ /* 0x000ee8000c101900 */
[----:B0-----:R-:W3:Y:S02]  /*0840*/  LD.E.64 R14, desc[UR36][R16.64+0x8] ;  /* 0x00000824100e7980 */ /* 0x001ee4000c101b00 */
[----:B---3--:R-:W-:-:S06]  /*0850*/  IMAD.WIDE R14, R19, 0x4, R14 ;  /* 0x00000004130e7825 */ /* 0x008fcc00078e020e */
[----:B------:R-:W3:Y:S02]  /*0860*/  LD.E R14, desc[UR36][R14.64] ;  /* 0x000000240e0e7980 */ /* 0x000ee4000c101900 */
[----:B---3--:R-:W-:-:S05]  /*0870*/  IADD3 R19, PT, PT, R19, 0x1, R14 ;  /* 0x0000000113137810 */ /* 0x008fca0007ffe00e */
[----:B------:R0:W-:Y:S04]  /*0880*/  ST.E desc[UR36][R16.64+0x4], R19 ;  /* 0x0000041310007985 */ /* 0x0001e8000c101924 */
[----:B------:R-:W3:Y:S04]  /*0890*/  LD.E R21, desc[UR36][R4.64+0x4] ;  /* 0x0000042404157980 */ /* 0x000ee8000c101900 */
[----:B-1----:R-:W3:Y:S02]  /*08a0*/  LD.E.64 R10, desc[UR36][R4.64+0x8] ;  /* 0x00000824040a7980 */ /* 0x002ee4000c101b00 */
[----:B---3--:R-:W-:-:S05]  /*08b0*/  IMAD.WIDE R10, R21, 0x4, R10 ;  /* 0x00000004150a7825 */ /* 0x008fca00078e020a */
[----:B------:R1:W-:Y:S04]  /*08c0*/  ST.E desc[UR36][R10.64], R8 ;  /* 0x000000080a007985 */ /* 0x0003e8000c101924 */
[----:B--2---:R-:W2:Y:S04]  /*08d0*/  LD.E R9, desc[UR36][R4.64+0x4] ;  /* 0x0000042404097980 */ /* 0x004ea8000c101900 */
[----:B------:R-:W2:Y:S02]  /*08e0*/  LD.E.64 R12, desc[UR36][R4.64+0x8] ;  /* 0x00000824040c7980 */ /* 0x000ea4000c101b00 */
[----:B--2---:R-:W-:-:S05]  /*08f0*/  IMAD.WIDE R12, R9, 0x4, R12 ;  /* 0x00000004090c7825 */ /* 0x004fca00078e020c */
[----:B------:R2:W-:Y:S04]  /*0900*/  ST.E desc[UR36][R12.64+0x4], R0 ;  /* 0x000004000c007985 */ /* 0x0005e8000c101924 */
[----:B------:R-:W3:Y:S04]  /*0910*/  LD.E R9, desc[UR36][R4.64+0x4] ;  /* 0x0000042404097980 */ /* 0x000ee8000c101900 */
[----:B------:R-:W3:Y:S04]  /*0920*/  LD.E.64 R14, desc[UR36][R4.64+0x8] ;  /* 0x00000824040e7980 */ /* 0x000ee8000c101b00 */
[----:B------:R-:W4:Y:S01]  /*0930*/  LD.E R7, desc[UR36][R6.64+0xc] ;  /* 0x00000c2406077980 */ /* 0x000f22000c101900 */
[----:B---3--:R-:W-:-:S05]  /*0940*/  IMAD.WIDE R14, R9, 0x4, R14 ;  /* 0x00000004090e7825 */ /* 0x008fca00078e020e */
[----:B----4-:R2:W-:Y:S04]  /*0950*/  ST.E desc[UR36][R14.64+0x8], R7 ;  /* 0x000008070e007985 */ /* 0x0105e8000c101924 */
[----:B0-----:R-:W3:Y:S04]  /*0960*/  LD.E R19, desc[UR36][R4.64+0x4] ;  /* 0x0000042404137980 */ /* 0x001ee8000c101900 */
[----:B-1----:R-:W3:Y:S02]  /*0970*/  LD.E.64 R8, desc[UR36][R4.64+0x8] ;  /* 0x0000082404087980 */ /* 0x002ee4000c101b00 */
[----:B---3--:R-:W-:-:S06]  /*0980*/  IMAD.WIDE R8, R19, 0x4, R8 ;  /* 0x0000000413087825 */ /* 0x008fcc00078e0208 */
[----:B------:R-:W3:Y:S02]  /*0990*/  LD.E R8, desc[UR36][R8.64] ;  /* 0x0000002408087980 */ /* 0x000ee4000c101900 */
[----:B---3--:R-:W-:-:S05]  /*09a0*/  IADD3 R19, PT, PT, R19, 0x1, R8 ;  /* 0x0000000113137810 */ /* 0x008fca0007ffe008 */
[----:B------:R2:W-:Y:S02]  /*09b0*/  ST.E desc[UR36][R4.64+0x4], R19 ;  /* 0x0000041304007985 */ /* 0x0005e4000c101924 */
.L_x_13:
[----:B------:R-:W-:Y:S05]  /*09c0*/  BSYNC.RECONVERGENT B2 ;  /* 0x0000000000027941 */ /* 0x000fea0003800200 */
.L_x_10:
[----:B0--3--:R-:W3:Y:S02]  /*09d0*/  LD.E.64 R8, desc[UR36][R16.64] ;  /* 0x0000002410087980 */ /* 0x009ee4000c101b00 */
[----:B---3--:R-:W-:-:S13]  /*09e0*/  ISETP.NE.AND P0, PT, R8, R9, PT ;  /* 0x000000090800720c */ /* 0x008fda0003f05270 */
[----:B------:R-:W-:Y:S05]  /*09f0*/  @P0 BRA `(.L_x_14) ;  /* 0xfffffff800280947 */ /* 0x000fea000383ffff */
[----:B------:R-:W-:Y:S05]  /*0a00*/  BSYNC.RELIABLE B0 ;  /* 0x0000000000007941 */ /* 0x000fea0003800100 */
.L_x_7:
[----:B--2---:R0:W5:Y:S02]  /*0a10*/  LD.E R13, desc[UR36][R4.64+0x4] ;  /* 0x00000424040d7980 */ /* 0x004164000c101900 */
.L_x_6:
[----:B------:R-:W-:Y:S05]  /*0a20*/  BSYNC.RECONVERGENT B1 ;  /* 0x0000000000017941 */ /* 0x000fea0003800200 */
.L_x_5:
[----:B-----5:R-:W-:Y:S01]  /*0a30*/  STG.E desc[UR36][R2.64], R13 ;  /* 0x0000000d02007986 */ /* 0x020fe2000c101924 */
[----:B------:R-:W-:Y:S05]  /*0a40*/  EXIT ;  /* 0x000000000000794d */ /* 0x000fea0003800000 */
.L_x_15:
        /* <DEDUP_REMOVED lines=11> */
.L_x_18:


//--------------------- .nv.shared.reserved.0     --------------------------
	.section	.nv.shared.reserved.0,"aw",@nobits
	.weak		__nv_reservedSMEM_offset_0_alias
	.size		__nv_reservedSMEM_offset_0_alias, 0, 64
	.other		__nv_reservedSMEM_offset_0_alias,@"STO_CUDA_RESERVED_SHARED STV_DEFAULT"
__nv_reservedSMEM_offset_0_alias:
	.zero		0
	.zero		64


//--------------------- .nv.global                --------------------------
	.section	.nv.global,"aw",@nobits
.nv.global:
	.type		_ZN30_INTERNAL_370332d6_4_k_cu_main6thrust24THRUST_300001_SM_1000_NS12placeholders2_8E,@object
	.size		_ZN30_INTERNAL_370332d6_4_k_cu_main6thrust24THRUST_300001_SM_1000_NS12placeholders2_8E,(_ZN30_INTERNAL_370332d6_4_k_cu_main4cuda3std3__432_GLOBAL__N__370332d6_4_k_cu_main6ignoreE - _ZN30_INTERNAL_370332d6_4_k_cu_main6thrust24THRUST_300001_SM_1000_NS12placeholders2_8E)
_ZN30_INTERNAL_370332d6_4_k_cu_main6thrust24THRUST_300001_SM_1000_NS12placeholders2_8E:
	.zero		1
	.type		_ZN30_INTERNAL_370332d6_4_k_cu_main4cuda3std3__432_GLOBAL__N__370332d6_4_k_cu_main6ignoreE,@object
	.size		_ZN30_INTERNAL_370332d6_4_k_cu_main4cuda3std3__432_GLOBAL__N__370332d6_4_k_cu_main6ignoreE,(_ZN30_INTERNAL_370332d6_4_k_cu_main4cuda3std6ranges3__45__cpo4dataE - _ZN30_INTERNAL_370332d6_4_k_cu_main4cuda3std3__432_GLOBAL__N__370332d6_4_k_cu_main6ignoreE)
_ZN30_INTERNAL_370332d6_4_k_cu_main4cuda3std3__432_GLOBAL__N__370332d6_4_k_cu_main6ignoreE:
	.zero		1
	.type		_ZN30_INTERNAL_370332d6_4_k_cu_main4cuda3std6ranges3__45__cpo4dataE,@object
	.size		_ZN30_INTERNAL_370332d6_4_k_cu_main4cuda3std6ranges3__45__cpo4dataE,(_ZN30_INTERNAL_370332d6_4_k_cu_main6thrust24THRUST_300001_SM_1000_NS6system3cpp3parE - _ZN30_INTERNAL_370332d6_4_k_cu_main4cuda3std6ranges3__45__cpo4dataE)
_ZN30_INTERNAL_370332d6_4_k_cu_main4cuda3std6ranges3__45__cpo4dataE:
	.zero		1
	.type		_ZN30_INTERNAL_370332d6_4_k_cu_main6thrust24THRUST_300001_SM_1000_NS6system3cpp3parE,@object
	.size		_ZN30_INTERNAL_370332d6_4_k_cu_main6thrust24THRUST_300001_SM_1000_NS6system3cpp3parE,(_ZN30_INTERNAL_370332d6_4_k_cu_main4cuda3std3__45__cpo5beginE - _ZN30_INTERNAL_370332d6_4_k_cu_main6thrust24THRUST_300001_SM_1000_NS6system3cpp3parE)
_ZN30_INTERNAL_370332d6_4_k_cu_main6thrust24THRUST_300001_SM_1000_NS6system3cpp3parE:
	.zero		1
	.type		_ZN30_INTERNAL_370332d6_4_k_cu_main4cuda3std3__45__cpo5beginE,@object
	.size		_ZN30_INTERNAL_370332d6_4_k_cu_main4cuda3std3__45__cpo5beginE,(_ZN30_INTERNAL_370332d6_4_k_cu_main4cuda3std6ranges3__45__cpo5beginE - _ZN30_INTERNAL_370332d6_4_k_cu_main4cuda3std3__45__cpo5beginE)
_ZN30_INTERNAL_370332d6_4_k_cu_main4cuda3std3__45__cpo5beginE:
	.zero		1
	.type		_ZN30_INTERNAL_370332d6_4_k_cu_main4cuda3std6ranges3__45__cpo5beginE,@object
	.size		_ZN30_INTERNAL_370332d6_4_k_cu_main4cuda3std6ranges3__45__cpo5beginE,(_ZN30_INTERNAL_370332d6_4_k_cu_main6thrust24THRUST_300001_SM_1000_NS6deviceE - _ZN30_INTERNAL_370332d6_4_k_cu_main4cuda3std6ranges3__45__cpo5beginE)
_ZN30_INTERNAL_370332d6_4_k_cu_main4cuda3std6ranges3__45__cpo5beginE:
	.zero		1
	.type		_ZN30_INTERNAL_370332d6_4_k_cu_main6thrust24THRUST_300001_SM_1000_NS6deviceE,@object
	.size		_ZN30_INTERNAL_370332d6_4_k_cu_main6thrust24THRUST_300001_SM_1000_NS6deviceE,(_ZN30_INTERNAL_370332d6_4_k_cu_main4cuda3std3__47nulloptE - _ZN30_INTERNAL_370332d6_4_k_cu_main6thrust24THRUST_300001_SM_1000_NS6deviceE)
_ZN30_INTERNAL_370332d6_4_k_cu_main6thrust24THRUST_300001_SM_1000_NS6deviceE:
	.zero		1
	.type		_ZN30_INTERNAL_370332d6_4_k_cu_main4cuda3std3__47nulloptE,@object
	.size		_ZN30_INTERNAL_370332d6_4_k_cu_main4cuda3std3__47nulloptE,(_ZN30_INTERNAL_370332d6_4_k_cu_main4cuda3std6ranges3__45__cpo8distanceE - _ZN30_INTERNAL_370332d6_4_k_cu_main4cuda3std3__47nulloptE)
_ZN30_INTERNAL_370332d6_4_k_cu_main4cuda3std3__47nulloptE:
	.zero		1
	.type		_ZN30_INTERNAL_370332d6_4_k_cu_main4cuda3std6ranges3__45__cpo8distanceE,@object
	.size		_ZN30_INTERNAL_370332d6_4_k_cu_main4cuda3std6ranges3__45__cpo8distanceE,(_ZN30_INTERNAL_370332d6_4_k_cu_main6thrust24THRUST_300001_SM_1000_NS12placeholders2_4E - _ZN30_INTERNAL_370332d6_4_k_cu_main4cuda3std6ranges3__45__cpo8distanceE)
_ZN30_INTERNAL_370332d6_4_k_cu_main4cuda3std6ranges3__45__cpo8distanceE:
	.zero		1
	.type		_ZN30_INTERNAL_370332d6_4_k_cu_main6thrust24THRUST_300001_SM_1000_NS12placeholders2_4E,@object
	.size		_ZN30_INTERNAL_370332d6_4_k_cu_main6thrust24THRUST_300001_SM_1000_NS12placeholders2_4E,(_ZN30_INTERNAL_370332d6_4_k_cu_main4cuda3std3__45__cpo6rbeginE - _ZN30_INTERNAL_370332d6_4_k_cu_main6thrust24THRUST_300001_SM_1000_NS12placeholders2_4E)
_ZN30_INTERNAL_370332d6_4_k_cu_main6thrust24THRUST_300001_SM_1000_NS12placeholders2_4E:
	.zero		1
	.type		_ZN30_INTERNAL_370332d6_4_k_cu_main4cuda3std3__45__cpo6rbeginE,@object
	.size		_ZN30_INTERNAL_370332d6_4_k_cu_main4cuda3std3__45__cpo6rbeginE,(_ZN30_INTERNAL_370332d6_4_k_cu_main4cuda3std6ranges3__45__cpo7advanceE - _ZN30_INTERNAL_370332d6_4_k_cu_main4cuda3std3__45__cpo6rbeginE)
_ZN30_INTERNAL_370332d6_4_k_cu_main4cuda3std3__45__cpo6rbeginE:
	.zero		1
	.type		_ZN30_INTERNAL_370332d6_4_k_cu_main4cuda3std6ranges3__45__cpo7advanceE,@object
	.size		_ZN30_INTERNAL_370332d6_4_k_cu_main4cuda3std6ranges3__45__cpo7advanceE,(_ZN30_INTERNAL_370332d6_4_k_cu_main6thrust24THRUST_300001_SM_1000_NS12placeholders3_10E - _ZN30_INTERNAL_370332d6_4_k_cu_main4cuda3std6ranges3__45__cpo7advanceE)
_ZN30_INTERNAL_370332d6_4_k_cu_main4cuda3std6ranges3__45__cpo7advanceE:
	.zero		1
	.type		_ZN30_INTERNAL_370332d6_4_k_cu_main6thrust24THRUST_300001_SM_1000_NS12placeholders3_10E,@object
	.size		_ZN30_INTERNAL_370332d6_4_k_cu_main6thrust24THRUST_300001_SM_1000_NS12placeholders3_10E,(_ZN30_INTERNAL_370332d6_4_k_cu_main4cuda3std3__48in_placeE - _ZN30_INTERNAL_370332d6_4_k_cu_main6thrust24THRUST_300001_SM_1000_NS12placeholders3_10E)
_ZN30_INTERNAL_370332d6_4_k_cu_main6thrust24THRUST_300001_SM_1000_NS12placeholders3_10E:
	.zero		1
	.type		_ZN30_INTERNAL_370332d6_4_k_cu_main4cuda3std3__48in_placeE,@object
	.size		_ZN30_INTERNAL_370332d6_4_k_cu_main4cuda3std3__48in_placeE,(_ZN30_INTERNAL_370332d6_4_k_cu_main4cuda3std6ranges3__45__cpo4sizeE - _ZN30_INTERNAL_370332d6_4_k_cu_main4cuda3std3__48in_placeE)
_ZN30_INTERNAL_370332d6_4_k_cu_main4cuda3std3__48in_placeE:
	.zero		1
	.type		_ZN30_INTERNAL_370332d6_4_k_cu_main4cuda3std6ranges3__45__cpo4sizeE,@object
	.size		_ZN30_INTERNAL_370332d6_4_k_cu_main4cuda3std6ranges3__45__cpo4sizeE,(_ZN30_INTERNAL_370332d6_4_k_cu_main6thrust24THRUST_300001_SM_1000_NS12placeholders2_2E - _ZN30_INTERNAL_370332d6_4_k_cu_main4cuda3std6ranges3__45__cpo4sizeE)
_ZN30_INTERNAL_370332d6_4_k_cu_main4cuda3std6ranges3__45__cpo4sizeE:
	.zero		1
	.type		_ZN30_INTERNAL_370332d6_4_k_cu_main6thrust24THRUST_300001_SM_1000_NS12placeholders2_2E,@object
	.size		_ZN30_INTERNAL_370332d6_4_k_cu_main6thrust24THRUST_300001_SM_1000_NS12placeholders2_2E,(_ZN30_INTERNAL_370332d6_4_k_cu_main4cuda3std3__45__cpo6cbeginE - _ZN30_INTERNAL_370332d6_4_k_cu_main6thrust24THRUST_300001_SM_1000_NS12placeholders2_2E)
_ZN30_INTERNAL_370332d6_4_k_cu_main6thrust24THRUST_300001_SM_1000_NS12placeholders2_2E:
	.zero		1
	.type		_ZN30_INTERNAL_370332d6_4_k_cu_main4cuda3std3__45__cpo6cbeginE,@object
	.size		_ZN30_INTERNAL_370332d6_4_k_cu_main4cuda3std3__45__cpo6cbeginE,(_ZN30_INTERNAL_370332d6_4_k_cu_main4cuda3std6ranges3__45__cpo6cbeginE - _ZN30_INTERNAL_370332d6_4_k_cu_main4cuda3std3__45__cpo6cbeginE)
_ZN30_INTERNAL_370332d6_4_k_cu_main4cuda3std3__45__cpo6cbeginE:
	.zero		1
	.type		_ZN30_INTERNAL_370332d6_4_k_cu_main4cuda3std6ranges3__45__cpo6cbeginE,@object
	.size		_ZN30_INTERNAL_370332d6_4_k_cu_main4cuda3std6ranges3__45__cpo6cbeginE,(_ZN30_INTERNAL_370332d6_4_k_cu_main6thrust24THRUST_300001_SM_1000_NS12placeholders2_6E - _ZN30_INTERNAL_370332d6_4_k_cu_main4cuda3std6ranges3__45__cpo6cbeginE)
_ZN30_INTERNAL_370332d6_4_k_cu_main4cuda3std6ranges3__45__cpo6cbeginE:
	.zero		1
	.type		_ZN30_INTERNAL_370332d6_4_k_cu_main6thrust24THRUST_300001_SM_1000_NS12placeholders2_6E,@object
	.size		_ZN30_INTERNAL_370332d6_4_k_cu_main6thrust24THRUST_300001_SM_1000_NS12placeholders2_6E,(_ZN30_INTERNAL_370332d6_4_k_cu_main4cuda3std3__45__cpo7crbeginE - _ZN30_INTERNAL_370332d6_4_k_cu_main6thrust24THRUST_300001_SM_1000_NS12placeholders2_6E)
_ZN30_INTERNAL_370332d6_4_k_cu_main6thrust24THRUST_300001_SM_1000_NS12placeholders2_6E:
	.zero		1
	.type		_ZN30_INTERNAL_370332d6_4_k_cu_main4cuda3std3__45__cpo7crbeginE,@object
	.size		_ZN30_INTERNAL_370332d6_4_k_cu_main4cuda3std3__45__cpo7crbeginE,(_ZN30_INTERNAL_370332d6_4_k_cu_main4cuda3std6ranges3__45__cpo4nextE - _ZN30_INTERNAL_370332d6_4_k_cu_main4cuda3std3__45__cpo7crbeginE)
_ZN30_INTERNAL_370332d6_4_k_cu_main4cuda3std3__45__cpo7crbeginE:
	.zero		1
	.type		_ZN30_INTERNAL_370332d6_4_k_cu_main4cuda3std6ranges3__45__cpo4nextE,@object
	.size		_ZN30_INTERNAL_370332d6_4_k_cu_main4cuda3std6ranges3__45__cpo4nextE,(_ZN30_INTERNAL_370332d6_4_k_cu_main4cuda3std6ranges3__45__cpo4swapE - _ZN30_INTERNAL_370332d6_4_k_cu_main4cuda3std6ranges3__45__cpo4nextE)
_ZN30_INTERNAL_370332d6_4_k_cu_main4cuda3std6ranges3__45__cpo4nextE:
	.zero		1
	.type		_ZN30_INTERNAL_370332d6_4_k_cu_main4cuda3std6ranges3__45__cpo4swapE,@object
	.size		_ZN30_INTERNAL_370332d6_4_k_cu_main4cuda3std6ranges3__45__cpo4swapE,(_ZN30_INTERNAL_370332d6_4_k_cu_main6thrust24THRUST_300001_SM_1000_NS8cuda_cub10par_nosyncE - _ZN30_INTERNAL_370332d6_4_k_cu_main4cuda3std6ranges3__45__cpo4swapE)
_ZN30_INTERNAL_370332d6_4_k_cu_main4cuda3std6ranges3__45__cpo4swapE:
	.zero		1
	.type		_ZN30_INTERNAL_370332d6_4_k_cu_main6thrust24THRUST_300001_SM_1000_NS8cuda_cub10par_nosyncE,@object
	.size		_ZN30_INTERNAL_370332d6_4_k_cu_main6thrust24THRUST_300001_SM_1000_NS8cuda_cub10par_nosyncE,(_ZN30_INTERNAL_370332d6_4_k_cu_main6thrust24THRUST_300001_SM_1000_NS3seqE - _ZN30_INTERNAL_370332d6_4_k_cu_main6thrust24THRUST_300001_SM_1000_NS8cuda_cub10par_nosyncE)
_ZN30_INTERNAL_370332d6_4_k_cu_main6thrust24THRUST_300001_SM_1000_NS8cuda_cub10par_nosyncE:
	.zero		1
	.type		_ZN30_INTERNAL_370332d6_4_k_cu_main6thrust24THRUST_300001_SM_1000_NS3seqE,@object
	.size		_ZN30_INTERNAL_370332d6_4_k_cu_main6thrust24THRUST_300001_SM_1000_NS3seqE,(_ZN30_INTERNAL_370332d6_4_k_cu_main4cuda3std3__420unreachable_sentinelE - _ZN30_INTERNAL_370332d6_4_k_cu_main6thrust24THRUST_300001_SM_1000_NS3seqE)
_ZN30_INTERNAL_370332d6_4_k_cu_main6thrust24THRUST_300001_SM_1000_NS3seqE:
	.zero		1
	.type		_ZN30_INTERNAL_370332d6_4_k_cu_main4cuda3std3__420unreachable_sentinelE,@object
	.size		_ZN30_INTERNAL_370332d6_4_k_cu_main4cuda3std3__420unreachable_sentinelE,(_ZN30_INTERNAL_370332d6_4_k_cu_main4cuda3std6ranges3__45__cpo5ssizeE - _ZN30_INTERNAL_370332d6_4_k_cu_main4cuda3std3__420unreachable_sentinelE)
_ZN30_INTERNAL_370332d6_4_k_cu_main4cuda3std3__420unreachable_sentinelE:
	.zero		1
	.type		_ZN30_INTERNAL_370332d6_4_k_cu_main4cuda3std6ranges3__45__cpo5ssizeE,@object
	.size		_ZN30_INTERNAL_370332d6_4_k_cu_main4cuda3std6ranges3__45__cpo5ssizeE,(_ZN30_INTERNAL_370332d6_4_k_cu_main6thrust24THRUST_300001_SM_1000_NS12placeholders2_3E - _ZN30_INTERNAL_370332d6_4_k_cu_main4cuda3std6ranges3__45__cpo5ssizeE)
_ZN30_INTERNAL_370332d6_4_k_cu_main4cuda3std6ranges3__45__cpo5ssizeE:
	.zero		1
	.type		_ZN30_INTERNAL_370332d6_4_k_cu_main6thrust24THRUST_300001_SM_1000_NS12placeholders2_3E,@object
	.size		_ZN30_INTERNAL_370332d6_4_k_cu_main6thrust24THRUST_300001_SM_1000_NS12placeholders2_3E,(_ZN30_INTERNAL_370332d6_4_k_cu_main4cuda3std3__45__cpo4cendE - _ZN30_INTERNAL_370332d6_4_k_cu_main6thrust24THRUST_300001_SM_1000_NS12placeholders2_3E)
_ZN30_INTERNAL_370332d6_4_k_cu_main6thrust24THRUST_300001_SM_1000_NS12placeholders2_3E:
	.zero		1
	.type		_ZN30_INTERNAL_370332d6_4_k_cu_main4cuda3std3__45__cpo4cendE,@object
	.size		_ZN30_INTERNAL_370332d6_4_k_cu_main4cuda3std3__45__cpo4cendE,(_ZN30_INTERNAL_370332d6_4_k_cu_main4cuda3std6ranges3__45__cpo4cendE - _ZN30_INTERNAL_370332d6_4_k_cu_main4cuda3std3__45__cpo4cendE)
_ZN30_INTERNAL_370332d6_4_k_cu_main4cuda3std3__45__cpo4cendE:
	.zero		1
	.type		_ZN30_INTERNAL_370332d6_4_k_cu_main4cuda3std6ranges3__45__cpo4cendE,@object
	.size		_ZN30_INTERNAL_370332d6_4_k_cu_main4cuda3std6ranges3__45__cpo4cendE,(_ZN30_INTERNAL_370332d6_4_k_cu_main6thrust24THRUST_300001_SM_1000_NS12placeholders2_7E - _ZN30_INTERNAL_370332d6_4_k_cu_main4cuda3std6ranges3__45__cpo4cendE)
_ZN30_INTERNAL_370332d6_4_k_cu_main4cuda3std6ranges3__45__cpo4cendE:
	.zero		1
	.type		_ZN30_INTERNAL_370332d6_4_k_cu_main6thrust24THRUST_300001_SM_1000_NS12placeholders2_7E,@object
	.size		_ZN30_INTERNAL_370332d6_4_k_cu_main6thrust24THRUST_300001_SM_1000_NS12placeholders2_7E,(_ZN30_INTERNAL_370332d6_4_k_cu_main4cuda3std3__45__cpo5crendE - _ZN30_INTERNAL_370332d6_4_k_cu_main6thrust24THRUST_300001_SM_1000_NS12placeholders2_7E)
_ZN30_INTERNAL_370332d6_4_k_cu_main6thrust24THRUST_300001_SM_1000_NS12placeholders2_7E:
	.zero		1
	.type		_ZN30_INTERNAL_370332d6_4_k_cu_main4cuda3std3__45__cpo5crendE,@object
	.size		_ZN30_INTERNAL_370332d6_4_k_cu_main4cuda3std3__45__cpo5crendE,(_ZN30_INTERNAL_370332d6_4_k_cu_main4cuda3std6ranges3__45__cpo4prevE - _ZN30_INTERNAL_370332d6_4_k_cu_main4cuda3std3__45__cpo5crendE)
_ZN30_INTERNAL_370332d6_4_k_cu_main4cuda3std3__45__cpo5crendE:
	.zero		1
	.type		_ZN30_INTERNAL_370332d6_4_k_cu_main4cuda3std6ranges3__45__cpo4prevE,@object
	.size		_ZN30_INTERNAL_370332d6_4_k_cu_main4cuda3std6ranges3__45__cpo4prevE,(_ZN30_INTERNAL_370332d6_4_k_cu_main4cuda3std6ranges3__45__cpo9iter_moveE - _ZN30_INTERNAL_370332d6_4_k_cu_main4cuda3std6ranges3__45__cpo4prevE)
_ZN30_INTERNAL_370332d6_4_k_cu_main4cuda3std6ranges3__45__cpo4prevE:
	.zero		1
	.type		_ZN30_INTERNAL_370332d6_4_k_cu_main4cuda3std6ranges3__45__cpo9iter_moveE,@object
	.size		_ZN30_INTERNAL_370332d6_4_k_cu_main4cuda3std6ranges3__45__cpo9iter_moveE,(_ZN30_INTERNAL_370332d6_4_k_cu_main6thrust24THRUST_300001_SM_1000_NS6system6detail10sequential3seqE - _ZN30_INTERNAL_370332d6_4_k_cu_main4cuda3std6ranges3__45__cpo9iter_moveE)
_ZN30_INTERNAL_370332d6_4_k_cu_main4cuda3std6ranges3__45__cpo9iter_moveE:
	.zero		1
	.type		_ZN30_INTERNAL_370332d6_4_k_cu_main6thrust24THRUST_300001_SM_1000_NS6system6detail10sequential3seqE,@object
	.size		_ZN30_INTERNAL_370332d6_4_k_cu_main6thrust24THRUST_300001_SM_1000_NS6system6detail10sequential3seqE,(_ZN30_INTERNAL_370332d6_4_k_cu_main6thrust24THRUST_300001_SM_1000_NS12placeholders2_9E - _ZN30_INTERNAL_370332d6_4_k_cu_main6thrust24THRUST_300001_SM_1000_NS6system6detail10sequential3seqE)
_ZN30_INTERNAL_370332d6_4_k_cu_main6thrust24THRUST_300001_SM_1000_NS6system6detail10sequential3seqE:
	.zero		1
	.type		_ZN30_INTERNAL_370332d6_4_k_cu_main6thrust24THRUST_300001_SM_1000_NS12placeholders2_9E,@object
	.size		_ZN30_INTERNAL_370332d6_4_k_cu_main6thrust24THRUST_300001_SM_1000_NS12placeholders2_9E,(_ZN30_INTERNAL_370332d6_4_k_cu_main4cuda3std3__419piecewise_constructE - _ZN30_INTERNAL_370332d6_4_k_cu_main6thrust24THRUST_300001_SM_1000_NS12placeholders2_9E)
_ZN30_INTERNAL_370332d6_4_k_cu_main6thrust24THRUST_300001_SM_1000_NS12placeholders2_9E:
	.zero		1
	.type		_ZN30_INTERNAL_370332d6_4_k_cu_main4cuda3std3__419piecewise_constructE,@object
	.size		_ZN30_INTERNAL_370332d6_4_k_cu_main4cuda3std3__419piecewise_constructE,(_ZN30_INTERNAL_370332d6_4_k_cu_main4cuda3std6ranges3__45__cpo5cdataE - _ZN30_INTERNAL_370332d6_4_k_cu_main4cuda3std3__419piecewise_constructE)
_ZN30_INTERNAL_370332d6_4_k_cu_main4cuda3std3__419piecewise_constructE:
	.zero		1
	.type		_ZN30_INTERNAL_370332d6_4_k_cu_main4cuda3std6ranges3__45__cpo5cdataE,@object
	.size		_ZN30_INTERNAL_370332d6_4_k_cu_main4cuda3std6ranges3__45__cpo5cdataE,(_ZN30_INTERNAL_370332d6_4_k_cu_main6thrust24THRUST_300001_SM_1000_NS12placeholders2_1E - _ZN30_INTERNAL_370332d6_4_k_cu_main4cuda3std6ranges3__45__cpo5cdataE)
_ZN30_INTERNAL_370332d6_4_k_cu_main4cuda3std6ranges3__45__cpo5cdataE:
	.zero		1
	.type		_ZN30_INTERNAL_370332d6_4_k_cu_main6thrust24THRUST_300001_SM_1000_NS12placeholders2_1E,@object
	.size		_ZN30_INTERNAL_370332d6_4_k_cu_main6thrust24THRUST_300001_SM_1000_NS12placeholders2_1E,(_ZN30_INTERNAL_370332d6_4_k_cu_main4cuda3std3__45__cpo3endE - _ZN30_INTERNAL_370332d6_4_k_cu_main6thrust24THRUST_300001_SM_1000_NS12placeholders2_1E)
_ZN30_INTERNAL_370332d6_4_k_cu_main6thrust24THRUST_300001_SM_1000_NS12placeholders2_1E:
	.zero		1
	.type		_ZN30_INTERNAL_370332d6_4_k_cu_main4cuda3std3__45__cpo3endE,@object
	.size		_ZN30_INTERNAL_370332d6_4_k_cu_main4cuda3std3__45__cpo3endE,(_ZN30_INTERNAL_370332d6_4_k_cu_main4cuda3std6ranges3__45__cpo3endE - _ZN30_INTERNAL_370332d6_4_k_cu_main4cuda3std3__45__cpo3endE)
_ZN30_INTERNAL_370332d6_4_k_cu_main4cuda3std3__45__cpo3endE:
	.zero		1
	.type		_ZN30_INTERNAL_370332d6_4_k_cu_main4cuda3std6ranges3__45__cpo3endE,@object
	.size		_ZN30_INTERNAL_370332d6_4_k_cu_main4cuda3std6ranges3__45__cpo3endE,(_ZN30_INTERNAL_370332d6_4_k_cu_main6thrust24THRUST_300001_SM_1000_NS12placeholders2_5E - _ZN30_INTERNAL_370332d6_4_k_cu_main4cuda3std6ranges3__45__cpo3endE)
_ZN30_INTERNAL_370332d6_4_k_cu_main4cuda3std6ranges3__45__cpo3endE:
	.zero		1
	.type		_ZN30_INTERNAL_370332d6_4_k_cu_main6thrust24THRUST_300001_SM_1000_NS12placeholders2_5E,@object
	.size		_ZN30_INTERNAL_370332d6_4_k_cu_main6thrust24THRUST_300001_SM_1000_NS12placeholders2_5E,(_ZN30_INTERNAL_370332d6_4_k_cu_main4cuda3std3__45__cpo4rendE - _ZN30_INTERNAL_370332d6_4_k_cu_main6thrust24THRUST_300001_SM_1000_NS12placeholders2_5E)
_ZN30_INTERNAL_370332d6_4_k_cu_main6thrust24THRUST_300001_SM_1000_NS12placeholders2_5E:
	.zero		1
	.type		_ZN30_INTERNAL_370332d6_4_k_cu_main4cuda3std3__45__cpo4rendE,@object
	.size		_ZN30_INTERNAL_370332d6_4_k_cu_main4cuda3std3__45__cpo4rendE,(_ZN30_INTERNAL_370332d6_4_k_cu_main4cuda3std6ranges3__45__cpo9iter_swapE - _ZN30_INTERNAL_370332d6_4_k_cu_main4cuda3std3__45__cpo4rendE)
_ZN30_INTERNAL_370332d6_4_k_cu_main4cuda3std3__45__cpo4rendE:
	.zero		1
	.type		_ZN30_INTERNAL_370332d6_4_k_cu_main4cuda3std6ranges3__45__cpo9iter_swapE,@object
	.size		_ZN30_INTERNAL_370332d6_4_k_cu_main4cuda3std6ranges3__45__cpo9iter_swapE,(_ZN30_INTERNAL_370332d6_4_k_cu_main4cuda3std3__48unexpectE - _ZN30_INTERNAL_370332d6_4_k_cu_main4cuda3std6ranges3__45__cpo9iter_swapE)
_ZN30_INTERNAL_370332d6_4_k_cu_main4cuda3std6ranges3__45__cpo9iter_swapE:
	.zero		1
	.type		_ZN30_INTERNAL_370332d6_4_k_cu_main4cuda3std3__48unexpectE,@object
	.size		_ZN30_INTERNAL_370332d6_4_k_cu_main4cuda3std3__48unexpectE,(_ZN30_INTERNAL_370332d6_4_k_cu_main6thrust24THRUST_300001_SM_1000_NS8cuda_cub3parE - _ZN30_INTERNAL_370332d6_4_k_cu_main4cuda3std3__48unexpectE)
_ZN30_INTERNAL_370332d6_4_k_cu_main4cuda3std3__48unexpectE:
	.zero		1
	.type		_ZN30_INTERNAL_370332d6_4_k_cu_main6thrust24THRUST_300001_SM_1000_NS8cuda_cub3parE,@object
	.size		_ZN30_INTERNAL_370332d6_4_k_cu_main6thrust24THRUST_300001_SM_1000_NS8cuda_cub3parE,(.L_29 - _ZN30_INTERNAL_370332d6_4_k_cu_main6thrust24THRUST_300001_SM_1000_NS8cuda_cub3parE)
_ZN30_INTERNAL_370332d6_4_k_cu_main6thrust24THRUST_300001_SM_1000_NS8cuda_cub3parE:
	.zero		1
.L_29:


//--------------------- .nv.constant0._ZN3cub18CUB_300001_SM_10006detail11EmptyKernelIvEEvv --------------------------
	.section	.nv.constant0._ZN3cub18CUB_300001_SM_10006detail11EmptyKernelIvEEvv,"a",@progbits
	.sectionflags	@""
	.align	4
.nv.constant0._ZN3cub18CUB_300001_SM_10006detail11EmptyKernelIvEEvv:
	.zero		896


//--------------------- .nv.constant0._Z7comparePiS_S_i --------------------------
	.section	.nv.constant0._Z7comparePiS_S_i,"a",@progbits
	.sectionflags	@""
	.align	4
.nv.constant0._Z7comparePiS_S_i:
	.zero		924


//--------------------- .nv.constant0._Z10handleJobsPiS_S_S_i --------------------------
	.section	.nv.constant0._Z10handleJobsPiS_S_S_i,"a",@progbits
	.sectionflags	@""
	.align	4
.nv.constant0._Z10handleJobsPiS_S_S_i:
	.zero		932


//--------------------- SYMBOLS --------------------------

	.type		.nv.reservedSmem.offset0,@object
	.size		.nv.reservedSmem.offset0,0x4
	.type		malloc,@function
